	.target	sm_90a

	.elftype	@"ET_EXEC"


//--------------------- .note.nv.tkinfo           --------------------------
	.section	.note.nv.tkinfo,"",@"SHT_NOTE"
	.sectionflags	@"SHF_NOTE_NV_TKINFO"
	.tkinfo
        /*0018*/ 	.word	0x00000002
        /*0030*/ 	.string	""
        /*0030*/ 	.string	"ptxas"
        /*0030*/ 	.string	"Cuda compilation tools, release 13.0, V13.0.88"
        /*0030*/ 	.string	"Build cuda_13.0.r13.0/compiler.36424714_0"
        /*0030*/ 	.string	"-v  -suppress-debug-info  -lineinfo  -arch sm_90a "



//--------------------- .note.nv.cuinfo           --------------------------
	.section	.note.nv.cuinfo,"",@"SHT_NOTE"
	.sectionflags	@"SHF_NOTE_NV_CUINFO"
        /*0018*/ 	.short	0x0002
        /*001a*/ 	.short	0x005a
        /*001c*/ 	.short	0x0082
	.zero		2


//--------------------- .nv.info                  --------------------------
	.section	.nv.info,"",@"SHT_CUDA_INFO"
	.align	4


	//----- nvinfo : EIATTR_REGCOUNT
	.align		4
        /*0000*/ 	.byte	0x04, 0x2f
        /*0002*/ 	.short	(.L_2 - .L_1)
	.align		4
.L_1:
        /*0004*/ 	.word	index@(attn_fwd)
        /*0008*/ 	.word	0x000000eb


	//----- nvinfo : EIATTR_FRAME_SIZE
	.align		4
.L_2:
        /*000c*/ 	.byte	0x04, 0x11
        /*000e*/ 	.short	(.L_4 - .L_3)
	.align		4
.L_3:
        /*0010*/ 	.word	index@(attn_fwd)
        /*0014*/ 	.word	0x00000000


	//----- nvinfo : EIATTR_MIN_STACK_SIZE
	.align		4
.L_4:
        /*0018*/ 	.byte	0x04, 0x12
        /*001a*/ 	.short	(.L_6 - .L_5)
	.align		4
.L_5:
        /*001c*/ 	.word	index@(attn_fwd)
        /*0020*/ 	.word	0x00000000
.L_6:


//--------------------- .nv.compat                --------------------------
	.section	.nv.compat,"",@"SHT_CUDA_COMPAT_INFO"
	.align	4
        /*0000*/ 	.byte	0x02, 0x09, 0x01, 0x00, 0x02, 0x02, 0x04, 0x00, 0x02, 0x05, 0x05, 0x00, 0x03, 0x07, 0x01, 0x01
        /*0010*/ 	.byte	0x02, 0x03, 0x00, 0x00, 0x02, 0x06, 0x01, 0x00, 0x04, 0x0b, 0x08, 0x00, 0x00, 0x00, 0x00, 0x00
        /*0020*/ 	.byte	0x00, 0x00, 0x00, 0x00


//--------------------- .nv.info.attn_fwd         --------------------------
	.section	.nv.info.attn_fwd,"",@"SHT_CUDA_INFO"
	.sectionflags	@""
	.align	4


	//----- nvinfo : EIATTR_CUDA_API_VERSION
	.align		4
        /*0000*/ 	.byte	0x04, 0x37
        /*0002*/ 	.short	(.L_8 - .L_7)
.L_7:
        /*0004*/ 	.word	0x00000082


	//----- nvinfo : EIATTR_KPARAM_INFO
	.align		4
.L_8:
        /*0008*/ 	.byte	0x04, 0x17
        /*000a*/ 	.short	(.L_10 - .L_9)
.L_9:
        /*000c*/ 	.word	0x00000000
        /*0010*/ 	.short	0x0019
        /*0012*/ 	.short	0x0080
        /*0014*/ 	.byte	0x00, 0xf4, 0x21, 0x00


	//----- nvinfo : EIATTR_KPARAM_INFO
	.align		4
.L_10:
        /*0018*/ 	.byte	0x04, 0x17
        /*001a*/ 	.short	(.L_12 - .L_11)
.L_11:
        /*001c*/ 	.word	0x00000000
        /*0020*/ 	.short	0x0018
        /*0022*/ 	.short	0x0078
        /*0024*/ 	.byte	0x00, 0xf4, 0x21, 0x00


	//----- nvinfo : EIATTR_KPARAM_INFO
	.align		4
.L_12:
        /*0028*/ 	.byte	0x04, 0x17
        /*002a*/ 	.short	(.L_14 - .L_13)
.L_13:
        /*002c*/ 	.word	0x00000000
        /*0030*/ 	.short	0x0017
        /*0032*/ 	.short	0x0070
        /*0034*/ 	.byte	0x00, 0xf0, 0x11, 0x00


	//----- nvinfo : EIATTR_KPARAM_INFO
	.align		4
.L_14:
        /*0038*/ 	.byte	0x04, 0x17
        /*003a*/ 	.short	(.L_16 - .L_15)
.L_15:
        /*003c*/ 	.word	0x00000000
        /*0040*/ 	.short	0x0016
        /*0042*/ 	.short	0x006c
        /*0044*/ 	.byte	0x00, 0xf0, 0x11, 0x00


	//----- nvinfo : EIATTR_KPARAM_INFO
	.align		4
.L_16:
        /*0048*/ 	.byte	0x04, 0x17
        /*004a*/ 	.short	(.L_18 - .L_17)
.L_17:
        /*004c*/ 	.word	0x00000000
        /*0050*/ 	.short	0x0015
        /*0052*/ 	.short	0x0068
        /*0054*/ 	.byte	0x00, 0xf0, 0x11, 0x00


	//----- nvinfo : EIATTR_KPARAM_INFO
	.align		4
.L_18:
        /*0058*/ 	.byte	0x04, 0x17
        /*005a*/ 	.short	(.L_20 - .L_19)
.L_19:
        /*005c*/ 	.word	0x00000000
        /*0060*/ 	.short	0x0014
        /*0062*/ 	.short	0x0064
        /*0064*/ 	.byte	0x00, 0xf0, 0x11, 0x00


	//----- nvinfo : EIATTR_KPARAM_INFO
	.align		4
.L_20:
        /*0068*/ 	.byte	0x04, 0x17
        /*006a*/ 	.short	(.L_22 - .L_21)
.L_21:
        /*006c*/ 	.word	0x00000000
        /*0070*/ 	.short	0x0013
        /*0072*/ 	.short	0x0060
        /*0074*/ 	.byte	0x00, 0xf0, 0x11, 0x00


	//----- nvinfo : EIATTR_KPARAM_INFO
	.align		4
.L_22:
        /*0078*/ 	.byte	0x04, 0x17
        /*007a*/ 	.short	(.L_24 - .L_23)
.L_23:
        /*007c*/ 	.word	0x00000000
        /*0080*/ 	.short	0x0012
        /*0082*/ 	.short	0x005c
        /*0084*/ 	.byte	0x00, 0xf0, 0x11, 0x00


	//----- nvinfo : EIATTR_KPARAM_INFO
	.align		4
.L_24:
        /*0088*/ 	.byte	0x04, 0x17
        /*008a*/ 	.short	(.L_26 - .L_25)
.L_25:
        /*008c*/ 	.word	0x00000000
        /*0090*/ 	.short	0x0011
        /*0092*/ 	.short	0x0058
        /*0094*/ 	.byte	0x00, 0xf0, 0x11, 0x00


	//----- nvinfo : EIATTR_KPARAM_INFO
	.align		4
.L_26:
        /*0098*/ 	.byte	0x04, 0x17
        /*009a*/ 	.short	(.L_28 - .L_27)
.L_27:
        /*009c*/ 	.word	0x00000000
        /*00a0*/ 	.short	0x0010
        /*00a2*/ 	.short	0x0054
        /*00a4*/ 	.byte	0x00, 0xf0, 0x11, 0x00


	//----- nvinfo : EIATTR_KPARAM_INFO
	.align		4
.L_28:
        /*00a8*/ 	.byte	0x04, 0x17
        /*00aa*/ 	.short	(.L_30 - .L_29)
.L_29:
        /*00ac*/ 	.word	0x00000000
        /*00b0*/ 	.short	0x000f
        /*00b2*/ 	.short	0x0050
        /*00b4*/ 	.byte	0x00, 0xf0, 0x11, 0x00


	//----- nvinfo : EIATTR_KPARAM_INFO
	.align		4
.L_30:
        /*00b8*/ 	.byte	0x04, 0x17
        /*00ba*/ 	.short	(.L_32 - .L_31)
.L_31:
        /*00bc*/ 	.word	0x00000000
        /*00c0*/ 	.short	0x000e
        /*00c2*/ 	.short	0x004c
        /*00c4*/ 	.byte	0x00, 0xf0, 0x11, 0x00


	//----- nvinfo : EIATTR_KPARAM_INFO
	.align		4
.L_32:
        /*00c8*/ 	.byte	0x04, 0x17
        /*00ca*/ 	.short	(.L_34 - .L_33)
.L_33:
        /*00cc*/ 	.word	0x00000000
        /*00d0*/ 	.short	0x000d
        /*00d2*/ 	.short	0x0048
        /*00d4*/ 	.byte	0x00, 0xf0, 0x11, 0x00


	//----- nvinfo : EIATTR_KPARAM_INFO
	.align		4
.L_34:
        /*00d8*/ 	.byte	0x04, 0x17
        /*00da*/ 	.short	(.L_36 - .L_35)
.L_35:
        /*00dc*/ 	.word	0x00000000
        /*00e0*/ 	.short	0x000c
        /*00e2*/ 	.short	0x0044
        /*00e4*/ 	.byte	0x00, 0xf0, 0x11, 0x00


	//----- nvinfo : EIATTR_KPARAM_INFO
	.align		4
.L_36:
        /*00e8*/ 	.byte	0x04, 0x17
        /*00ea*/ 	.short	(.L_38 - .L_37)
.L_37:
        /*00ec*/ 	.word	0x00000000
        /*00f0*/ 	.short	0x000b
        /*00f2*/ 	.short	0x0040
        /*00f4*/ 	.byte	0x00, 0xf0, 0x11, 0x00


	//----- nvinfo : EIATTR_KPARAM_INFO
	.align		4
.L_38:
        /*00f8*/ 	.byte	0x04, 0x17
        /*00fa*/ 	.short	(.L_40 - .L_39)
.L_39:
        /*00fc*/ 	.word	0x00000000
        /*0100*/ 	.short	0x000a
        /*0102*/ 	.short	0x003c
        /*0104*/ 	.byte	0x00, 0xf0, 0x11, 0x00


	//----- nvinfo : EIATTR_KPARAM_INFO
	.align		4
.L_40:
        /*0108*/ 	.byte	0x04, 0x17
        /*010a*/ 	.short	(.L_42 - .L_41)
.L_41:
        /*010c*/ 	.word	0x00000000
        /*0110*/ 	.short	0x0009
        /*0112*/ 	.short	0x0038
        /*0114*/ 	.byte	0x00, 0xf0, 0x11, 0x00


	//----- nvinfo : EIATTR_KPARAM_INFO
	.align		4
.L_42:
        /*0118*/ 	.byte	0x04, 0x17
        /*011a*/ 	.short	(.L_44 - .L_43)
.L_43:
        /*011c*/ 	.word	0x00000000
        /*0120*/ 	.short	0x0008
        /*0122*/ 	.short	0x0034
        /*0124*/ 	.byte	0x00, 0xf0, 0x11, 0x00


	//----- nvinfo : EIATTR_KPARAM_INFO
	.align		4
.L_44:
        /*0128*/ 	.byte	0x04, 0x17
        /*012a*/ 	.short	(.L_46 - .L_45)
.L_45:
        /*012c*/ 	.word	0x00000000
        /*0130*/ 	.short	0x0007
        /*0132*/ 	.short	0x0030
        /*0134*/ 	.byte	0x00, 0xf0, 0x11, 0x00


	//----- nvinfo : EIATTR_KPARAM_INFO
	.align		4
.L_46:
        /*0138*/ 	.byte	0x04, 0x17
        /*013a*/ 	.short	(.L_48 - .L_47)
.L_47:
        /*013c*/ 	.word	0x00000000
        /*0140*/ 	.short	0x0006
        /*0142*/ 	.short	0x002c
        /*0144*/ 	.byte	0x00, 0xf0, 0x11, 0x00


	//----- nvinfo : EIATTR_KPARAM_INFO
	.align		4
.L_48:
        /*0148*/ 	.byte	0x04, 0x17
        /*014a*/ 	.short	(.L_50 - .L_49)
.L_49:
        /*014c*/ 	.word	0x00000000
        /*0150*/ 	.short	0x0005
        /*0152*/ 	.short	0x0028
        /*0154*/ 	.byte	0x00, 0xf0, 0x11, 0x00


	//----- nvinfo : EIATTR_KPARAM_INFO
	.align		4
.L_50:
        /*0158*/ 	.byte	0x04, 0x17
        /*015a*/ 	.short	(.L_52 - .L_51)
.L_51:
        /*015c*/ 	.word	0x00000000
        /*0160*/ 	.short	0x0004
        /*0162*/ 	.short	0x0020
        /*0164*/ 	.byte	0x00, 0xf4, 0x21, 0x00


	//----- nvinfo : EIATTR_KPARAM_INFO
	.align		4
.L_52:
        /*0168*/ 	.byte	0x04, 0x17
        /*016a*/ 	.short	(.L_54 - .L_53)
.L_53:
        /*016c*/ 	.word	0x00000000
        /*0170*/ 	.short	0x0003
        /*0172*/ 	.short	0x0018
        /*0174*/ 	.byte	0x00, 0xf4, 0x21, 0x00


	//----- nvinfo : EIATTR_KPARAM_INFO
	.align		4
.L_54:
        /*0178*/ 	.byte	0x04, 0x17
        /*017a*/ 	.short	(.L_56 - .L_55)
.L_55:
        /*017c*/ 	.word	0x00000000
        /*0180*/ 	.short	0x0002
        /*0182*/ 	.short	0x0010
        /*0184*/ 	.byte	0x00, 0xf4, 0x21, 0x00


	//----- nvinfo : EIATTR_KPARAM_INFO
	.align		4
.L_56:
        /*0188*/ 	.byte	0x04, 0x17
        /*018a*/ 	.short	(.L_58 - .L_57)
.L_57:
        /*018c*/ 	.word	0x00000000
        /*0190*/ 	.short	0x0001
        /*0192*/ 	.short	0x0008
        /*0194*/ 	.byte	0x00, 0xf4, 0x21, 0x00


	//----- nvinfo : EIATTR_KPARAM_INFO
	.align		4
.L_58:
        /*0198*/ 	.byte	0x04, 0x17
        /*019a*/ 	.short	(.L_60 - .L_59)
.L_59:
        /*019c*/ 	.word	0x00000000
        /*01a0*/ 	.short	0x0000
        /*01a2*/ 	.short	0x0000
        /*01a4*/ 	.byte	0x00, 0xf4, 0x21, 0x00


	//----- nvinfo : EIATTR_SPARSE_MMA_MASK
	.align		4
.L_60:
        /*01a8*/ 	.byte	0x03, 0x50
        /*01aa*/ 	.short	0x0000


	//----- nvinfo : EIATTR_MAXREG_COUNT
	.align		4
        /*01ac*/ 	.byte	0x03, 0x1b
        /*01ae*/ 	.short	0x00ff


	//----- nvinfo : EIATTR_NUM_BARRIERS
	.align		4
        /*01b0*/ 	.byte	0x02, 0x4c
        /*01b2*/ 	.byte	0x01
	.zero		1


	//----- nvinfo : EIATTR_MERCURY_ISA_VERSION
	.align		4
        /*01b4*/ 	.byte	0x03, 0x5f
        /*01b6*/ 	.short	0x0101


	//----- nvinfo : EIATTR_COOP_GROUP_MASK_REGIDS
	.align		4
        /*01b8*/ 	.byte	0x04, 0x29
        /*01ba*/ 	.short	(.L_62 - .L_61)


	//   ....[0]....
.L_61:
        /*01bc*/ 	.word	0xffffffff


	//   ....[1]....
        /*01c0*/ 	.word	0xffffffff


	//   ....[2]....
        /*01c4*/ 	.word	0xffffffff


	//   ....[3]....
        /*01c8*/ 	.word	0xffffffff


	//   ....[4]....
        /*01cc*/ 	.word	0xffffffff


	//   ....[5]....
        /*01d0*/ 	.word	0xffffffff


	//   ....[6]....
        /*01d4*/ 	.word	0xffffffff


	//   ....[7]....
        /*01d8*/ 	.word	0xffffffff


	//   ....[8]....
        /*01dc*/ 	.word	0xffffffff


	//   ....[9]....
        /*01e0*/ 	.word	0xffffffff


	//   ....[10]....
        /*01e4*/ 	.word	0xffffffff


	//   ....[11]....
        /*01e8*/ 	.word	0xffffffff


	//   ....[12]....
        /*01ec*/ 	.word	0xffffffff


	//   ....[13]....
        /*01f0*/ 	.word	0xffffffff


	//   ....[14]....
        /*01f4*/ 	.word	0xffffffff


	//   ....[15]....
        /*01f8*/ 	.word	0xffffffff


	//   ....[16]....
        /*01fc*/ 	.word	0xffffffff


	//   ....[17]....
        /*0200*/ 	.word	0xffffffff


	//   ....[18]....
        /*0204*/ 	.word	0xffffffff


	//   ....[19]....
        /*0208*/ 	.word	0xffffffff


	//   ....[20]....
        /*020c*/ 	.word	0xffffffff


	//   ....[21]....
        /*0210*/ 	.word	0xffffffff


	//   ....[22]....
        /*0214*/ 	.word	0xffffffff


	//   ....[23]....
        /*0218*/ 	.word	0xffffffff


	//   ....[24]....
        /*021c*/ 	.word	0xffffffff


	//   ....[25]....
        /*0220*/ 	.word	0xffffffff


	//   ....[26]....
        /*0224*/ 	.word	0xffffffff


	//   ....[27]....
        /*0228*/ 	.word	0xffffffff


	//   ....[28]....
        /*022c*/ 	.word	0xffffffff


	//   ....[29]....
        /*0230*/ 	.word	0xffffffff


	//   ....[30]....
        /*0234*/ 	.word	0xffffffff


	//   ....[31]....
        /*0238*/ 	.word	0xffffffff


	//----- nvinfo : EIATTR_COOP_GROUP_INSTR_OFFSETS
	.align		4
.L_62:
        /*023c*/ 	.byte	0x04, 0x28
        /*023e*/ 	.short	(.L_64 - .L_63)


	//   ....[0]....
.L_63:
        /*0240*/ 	.word	0x00001f50


	//   ....[1]....
        /*0244*/ 	.word	0x00002060


	//   ....[2]....
        /*0248*/ 	.word	0x00002180


	//   ....[3]....
        /*024c*/ 	.word	0x00002290


	//   ....[4]....
        /*0250*/ 	.word	0x000029f0


	//   ....[5]....
        /*0254*/ 	.word	0x00002bb0


	//   ....[6]....
        /*0258*/ 	.word	0x00002c90


	//   ....[7]....
        /*025c*/ 	.word	0x00002cb0


	//   ....[8]....
        /*0260*/ 	.word	0x00003610


	//   ....[9]....
        /*0264*/ 	.word	0x00003660


	//   ....[10]....
        /*0268*/ 	.word	0x00003690


	//   ....[11]....
        /*026c*/ 	.word	0x000036a0


	//   ....[12]....
        /*0270*/ 	.word	0x00003a70


	//   ....[13]....
        /*0274*/ 	.word	0x00003ab0


	//   ....[14]....
        /*0278*/ 	.word	0x00003ac0


	//   ....[15]....
        /*027c*/ 	.word	0x00003ad0


	//   ....[16]....
        /*0280*/ 	.word	0x00003ae0


	//   ....[17]....
        /*0284*/ 	.word	0x00003af0


	//   ....[18]....
        /*0288*/ 	.word	0x00003b00


	//   ....[19]....
        /*028c*/ 	.word	0x00003b10


	//   ....[20]....
        /*0290*/ 	.word	0x00003b20


	//   ....[21]....
        /*0294*/ 	.word	0x00003b30


	//   ....[22]....
        /*0298*/ 	.word	0x00003b40


	//   ....[23]....
        /*029c*/ 	.word	0x00003b50


	//   ....[24]....
        /*02a0*/ 	.word	0x00004270


	//   ....[25]....
        /*02a4*/ 	.word	0x00004280


	//   ....[26]....
        /*02a8*/ 	.word	0x00004290


	//   ....[27]....
        /*02ac*/ 	.word	0x000042a0


	//   ....[28]....
        /*02b0*/ 	.word	0x00004300


	//   ....[29]....
        /*02b4*/ 	.word	0x00004310


	//   ....[30]....
        /*02b8*/ 	.word	0x00004320


	//   ....[31]....
        /*02bc*/ 	.word	0x00004330


	//----- nvinfo : EIATTR_EXIT_INSTR_OFFSETS
	.align		4
.L_64:
        /*02c0*/ 	.byte	0x04, 0x1c
        /*02c2*/ 	.short	(.L_66 - .L_65)


	//   ....[0]....
.L_65:
        /*02c4*/ 	.word	0x00006250


	//----- nvinfo : EIATTR_REQNTID
	.align		4
.L_66:
        /*02c8*/ 	.byte	0x04, 0x10
        /*02ca*/ 	.short	(.L_68 - .L_67)
.L_67:
        /*02cc*/ 	.word	0x00000080
        /*02d0*/ 	.word	0x00000001
        /*02d4*/ 	.word	0x00000001


	//----- nvinfo : EIATTR_CBANK_PARAM_SIZE
	.align		4
.L_68:
        /*02d8*/ 	.byte	0x03, 0x19
        /*02da*/ 	.short	0x0088


	//----- nvinfo : EIATTR_PARAM_CBANK
	.align		4
        /*02dc*/ 	.byte	0x04, 0x0a
        /*02de*/ 	.short	(.L_70 - .L_69)
	.align		4
.L_69:
        /*02e0*/ 	.word	index@(.nv.constant0.attn_fwd)
        /*02e4*/ 	.short	0x0210
        /*02e6*/ 	.short	0x0088


	//----- nvinfo : EIATTR_SW_WAR
	.align		4
.L_70:
        /*02e8*/ 	.byte	0x04, 0x36
        /*02ea*/ 	.short	(.L_72 - .L_71)
.L_71:
        /*02ec*/ 	.word	0x00000008
.L_72:


//--------------------- .nv.callgraph             --------------------------
	.section	.nv.callgraph,"",@"SHT_CUDA_CALLGRAPH"
	.align	4
	.sectionentsize	8
	.align		4
        /*0000*/ 	.word	0x00000000
	.align		4
        /*0004*/ 	.word	0xffffffff
	.align		4
        /*0008*/ 	.word	0x00000000
	.align		4
        /*000c*/ 	.word	0xfffffffe
	.align		4
        /*0010*/ 	.word	0x00000000
	.align		4
        /*0014*/ 	.word	0xfffffffd
	.align		4
        /*0018*/ 	.word	0x00000000
	.align		4
        /*001c*/ 	.word	0xfffffffc


//--------------------- .nv.constant4             --------------------------
	.section	.nv.constant4,"a",@progbits
	.align	8
	.align		8
.nv.constant4:
        /*0000*/ 	.dword	_$_str


//--------------------- .text.attn_fwd            --------------------------
	.section	.text.attn_fwd,"ax",@progbits
	.align	128
        .global         attn_fwd
        .type           attn_fwd,@function
        .size           attn_fwd,(.L_x_3 - attn_fwd)
        .other          attn_fwd,@"STO_CUDA_ENTRY STV_DEFAULT"
attn_fwd:
.text.attn_fwd:
[----:B------:R-:W-:Y:S01]  /*0000*/  LDC R1, c[0x0][0x28] ;  /* 0x00000a00ff017b82 */ /* 0x000fe20000000800 */
[----:B------:R-:W0:Y:S07]  /*0010*/  S2R R16, SR_TID.X ;  /* 0x0000000000107919 */ /* 0x000e2e0000002100 */
[----:B------:R-:W1:Y:S01]  /*0020*/  S2UR UR17, SR_CTAID.Y ;  /* 0x00000000001179c3 */ /* 0x000e620000002600 */
[----:B------:R-:W-:Y:S01]  /*0030*/  ULDC.64 UR4, c[0x0][0x240] ;  /* 0x0000900000047ab9 */ /* 0x000fe20000000a00 */
[----:B------:R-:W-:Y:S01]  /*0040*/  ULDC.64 UR20, c[0x0][0x208] ;  /* 0x0000820000147ab9 */ /* 0x000fe20000000a00 */
[----:B------:R-:W2:Y:S05]  /*0050*/  S2R R14, SR_CTAID.X ;  /* 0x00000000000e7919 */ /* 0x000eaa0000002500 */
[----:B------:R-:W3:Y:S08]  /*0060*/  LDC.64 R4, c[0x0][0x210] ;  /* 0x00008400ff047b82 */ /* 0x000ef00000000a00 */
[----:B------:R-:W4:Y:S01]  /*0070*/  LDC R69, c[0x0][0x248] ;  /* 0x00009200ff457b82 */ /* 0x000f220000000800 */
[----:B-1----:R-:W-:Y:S01]  /*0080*/  UIMAD UR4, UR17, UR4, URZ ;  /* 0x00000004110472a4 */ /* 0x002fe2000f8e023f */
[----:B0-----:R-:W-:-:S05]  /*0090*/  LOP3.LUT R15, R16, 0x7f, RZ, 0xc0, !PT ;  /* 0x0000007f100f7812 */ /* 0x001fca00078ec0ff */
[----:B--2---:R-:W-:-:S04]  /*00a0*/  IMAD R14, R14, 0x80, R15 ;  /* 0x000000800e0e7824 */ /* 0x004fc800078e020f */
[----:B------:R-:W-:Y:S01]  /*00b0*/  IMAD R3, R14, UR5, RZ ;  /* 0x000000050e037c24 */ /* 0x000fe2000f8e02ff */
[----:B------:R-:W-:Y:S01]  /*00c0*/  USHF.R.S32.HI UR5, URZ, 0x1f, UR4 ;  /* 0x0000001f3f057899 */ /* 0x000fe20008011404 */
[C---:B----4-:R-:W-:Y:S02]  /*00d0*/  IMAD R17, R69.reuse, 0x7, RZ ;  /* 0x0000000745117824 */ /* 0x050fe400078e02ff */
[----:B------:R-:W-:Y:S01]  /*00e0*/  IMAD R13, R69, 0x6, RZ ;  /* 0x00000006450d7824 */ /* 0x000fe200078e02ff */
[----:B---3--:R-:W-:Y:S01]  /*00f0*/  IADD3 R2, P0, P1, R3, UR4, R4 ;  /* 0x0000000403027c10 */ /* 0x008fe2000f91e004 */
[C---:B------:R-:W-:Y:S01]  /*0100*/  IMAD.SHL.U32 R9, R69.reuse, 0x4, RZ ;  /* 0x0000000445097824 */ /* 0x040fe200078e00ff */
[----:B------:R-:W-:Y:S01]  /*0110*/  SHF.R.S32.HI R0, RZ, 0x1f, R3 ;  /* 0x0000001fff007819 */ /* 0x000fe20000011403 */
[----:B------:R-:W-:Y:S01]  /*0120*/  IMAD R11, R69, 0x5, RZ ;  /* 0x00000005450b7824 */ /* 0x000fe200078e02ff */
[----:B------:R-:W-:Y:S02]  /*0130*/  IADD3 R12, P2, R13, R2, RZ ;  /* 0x000000020d0c7210 */ /* 0x000fe40007f5e0ff */
[----:B------:R-:W-:-:S02]  /*0140*/  IADD3.X R3, R0, UR5, R5, P0, P1 ;  /* 0x0000000500037c10 */ /* 0x000fc400087e2405 */
[-C--:B------:R-:W-:Y:S01]  /*0150*/  IADD3 R18, P1, R17, R2.reuse, RZ ;  /* 0x0000000211127210 */ /* 0x080fe20007f3e0ff */
[----:B------:R-:W-:Y:S01]  /*0160*/  IMAD.SHL.U32 R21, R69, 0x8, RZ ;  /* 0x0000000845157824 */ /* 0x000fe200078e00ff */
[-C--:B------:R-:W-:Y:S01]  /*0170*/  IADD3 R8, P4, R9, R2.reuse, RZ ;  /* 0x0000000209087210 */ /* 0x080fe20007f9e0ff */
[----:B------:R-:W-:Y:S01]  /*0180*/  IMAD R23, R69, 0x9, RZ ;  /* 0x0000000945177824 */ /* 0x000fe200078e02ff */
[-C--:B------:R-:W-:Y:S01]  /*0190*/  IADD3 R10, P3, R11, R2.reuse, RZ ;  /* 0x000000020b0a7210 */ /* 0x080fe20007f7e0ff */
[----:B------:R-:W-:Y:S01]  /*01a0*/  IMAD R25, R69, 0xa, RZ ;  /* 0x0000000a45197824 */ /* 0x000fe200078e02ff */
[-C--:B------:R-:W-:Y:S01]  /*01b0*/  LEA.HI.X.SX32 R19, R17, R3.reuse, 0x1, P1 ;  /* 0x0000000311137211 */ /* 0x080fe200008f0eff */
[C---:B------:R-:W-:Y:S02]  /*01c0*/  IMAD R27, R69.reuse, 0xb, RZ ;  /* 0x0000000b451b7824 */ /* 0x040fe400078e02ff */
[----:B------:R-:W-:Y:S01]  /*01d0*/  IMAD R29, R69, 0xc, RZ ;  /* 0x0000000c451d7824 */ /* 0x000fe200078e02ff */
[-C--:B------:R-:W-:Y:S01]  /*01e0*/  LEA.HI.X.SX32 R13, R13, R3.reuse, 0x1, P2 ;  /* 0x000000030d0d7211 */ /* 0x080fe200010f0eff */
[----:B------:R-:W-:Y:S01]  /*01f0*/  IMAD R31, R69, 0xd, RZ ;  /* 0x0000000d451f7824 */ /* 0x000fe200078e02ff */
[-C--:B------:R-:W-:Y:S01]  /*0200*/  LEA.HI.X.SX32 R9, R9, R3.reuse, 0x1, P4 ;  /* 0x0000000309097211 */ /* 0x080fe200020f0eff */
[----:B------:R-:W-:Y:S01]  /*0210*/  IMAD R33, R69, 0xe, RZ ;  /* 0x0000000e45217824 */ /* 0x000fe200078e02ff */
[-C--:B------:R-:W-:Y:S01]  /*0220*/  LEA.HI.X.SX32 R11, R11, R3.reuse, 0x1, P3 ;  /* 0x000000030b0b7211 */ /* 0x080fe200018f0eff */
[----:B------:R-:W-:Y:S01]  /*0230*/  IMAD R35, R69, 0xf, RZ ;  /* 0x0000000f45237824 */ /* 0x000fe200078e02ff */
[-C--:B------:R-:W-:Y:S01]  /*0240*/  IADD3 R20, P0, R21, R2.reuse, RZ ;  /* 0x0000000215147210 */ /* 0x080fe20007f1e0ff */
[----:B------:R-:W-:Y:S01]  /*0250*/  IMAD.SHL.U32 R37, R69, 0x10, RZ ;  /* 0x0000001045257824 */ /* 0x000fe200078e00ff */
[-C--:B------:R-:W-:Y:S01]  /*0260*/  IADD3 R22, P6, R23, R2.reuse, RZ ;  /* 0x0000000217167210 */ /* 0x080fe20007fde0ff */
[----:B------:R-:W-:Y:S01]  /*0270*/  IMAD R39, R69, 0x11, RZ ;  /* 0x0000001145277824 */ /* 0x000fe200078e02ff */
[-C--:B------:R-:W-:Y:S01]  /*0280*/  IADD3 R24, P5, R25, R2.reuse, RZ ;  /* 0x0000000219187210 */ /* 0x080fe20007fbe0ff */
[----:B------:R-:W-:Y:S01]  /*0290*/  IMAD R41, R69, 0x12, RZ ;  /* 0x0000001245297824 */ /* 0x000fe200078e02ff */
[-C--:B------:R-:W-:Y:S01]  /*02a0*/  IADD3 R26, P4, R27, R2.reuse, RZ ;  /* 0x000000021b1a7210 */ /* 0x080fe20007f9e0ff */
[----:B------:R-:W-:Y:S01]  /*02b0*/  IMAD R43, R69, 0x13, RZ ;  /* 0x00000013452b7824 */ /* 0x000fe200078e02ff */
[-C--:B------:R-:W-:Y:S01]  /*02c0*/  IADD3 R28, P3, R29, R2.reuse, RZ ;  /* 0x000000021d1c7210 */ /* 0x080fe20007f7e0ff */
[----:B------:R-:W-:Y:S01]  /*02d0*/  IMAD R45, R69, 0x14, RZ ;  /* 0x00000014452d7824 */ /* 0x000fe200078e02ff */
[----:B------:R-:W-:Y:S01]  /*02e0*/  IADD3 R30, P2, R31, R2, RZ ;  /* 0x000000021f1e7210 */ /* 0x000fe20007f5e0ff */
[----:B------:R-:W2:Y:S01]  /*02f0*/  LDG.E.U8 R12, desc[UR20][R12.64] ;  /* 0x000000140c0c7981 */ /* 0x000ea2000c1e1100 */
[----:B------:R-:W-:-:S03]  /*0300*/  LEA.HI.X.SX32 R21, R21, R3, 0x1, P0 ;  /* 0x0000000315157211 */ /* 0x000fc600000f0eff */
[----:B------:R-:W2:Y:S01]  /*0310*/  LDG.E.U8 R19, desc[UR20][R18.64] ;  /* 0x0000001412137981 */ /* 0x000ea2000c1e1100 */
[-C--:B------:R-:W-:Y:S01]  /*0320*/  LEA.HI.X.SX32 R23, R23, R3.reuse, 0x1, P6 ;  /* 0x0000000317177211 */ /* 0x080fe200030f0eff */
        /* <DEDUP_REMOVED lines=19> */
[-C--:B------:R-:W-:Y:S01]  /*0460*/  LEA.HI.X.SX32 R31, R31, R3.reuse, 0x1, P2 ;  /* 0x000000031f1f7211 */ /* 0x080fe200010f0eff */
[----:B------:R-:W-:Y:S01]  /*0470*/  IMAD R67, R69, 0x1f, RZ ;  /* 0x0000001f45437824 */ /* 0x000fe200078e02ff */
[----:B------:R-:W-:Y:S01]  /*0480*/  IADD3 R44, P2, R45, R2, RZ ;  /* 0x000000022d2c7210 */ /* 0x000fe20007f5e0ff */
[----:B------:R-:W-:Y:S01]  /*0490*/  IMAD.SHL.U32 R5, R69, 0x2, RZ ;  /* 0x0000000245057824 */ /* 0x000fe200078e00ff */
[-C--:B------:R-:W-:Y:S01]  /*04a0*/  LEA.HI.X.SX32 R33, R33, R3.reuse, 0x1, P1 ;  /* 0x0000000321217211 */ /* 0x080fe200008f0eff */
[----:B------:R-:W-:Y:S01]  /*04b0*/  IMAD R7, R69, 0x3, RZ ;  /* 0x0000000345077824 */ /* 0x000fe200078e02ff */
[-C--:B------:R-:W-:Y:S01]  /*04c0*/  LEA.HI.X.SX32 R35, R35, R3.reuse, 0x1, P0 ;  /* 0x0000000323237211 */ /* 0x080fe200000f0eff */
[----:B------:R0:W3:Y:S01]  /*04d0*/  LDG.E.U8 R0, desc[UR20][R2.64] ;  /* 0x0000001402007981 */ /* 0x0000e2000c1e1100 */
[----:B------:R-:W-:-:S02]  /*04e0*/  LEA.HI.X.SX32 R37, R37, R3, 0x1, P6 ;  /* 0x0000000325257211 */ /* 0x000fc400030f0eff */
[-C--:B------:R-:W-:Y:S01]  /*04f0*/  LEA.HI.X.SX32 R39, R39, R3.reuse, 0x1, P5 ;  /* 0x0000000327277211 */ /* 0x080fe200028f0eff */
[----:B------:R-:W4:Y:S01]  /*0500*/  LDG.E.U8 R20, desc[UR20][R20.64] ;  /* 0x0000001414147981 */ /* 0x000f22000c1e1100 */
[-C--:B------:R-:W-:Y:S02]  /*0510*/  LEA.HI.X.SX32 R41, R41, R3.reuse, 0x1, P4 ;  /* 0x0000000329297211 */ /* 0x080fe400020f0eff */
[----:B------:R-:W-:Y:S01]  /*0520*/  LEA.HI.X.SX32 R43, R43, R3, 0x1, P3 ;  /* 0x000000032b2b7211 */ /* 0x000fe200018f0eff */
[----:B------:R-:W4:Y:S01]  /*0530*/  LDG.E.U8 R23, desc[UR20][R22.64] ;  /* 0x0000001416177981 */ /* 0x000f22000c1e1100 */
[-C--:B------:R-:W-:Y:S02]  /*0540*/  IADD3 R46, P1, R47, R2.reuse, RZ ;  /* 0x000000022f2e7210 */ /* 0x080fe40007f3e0ff */
[-C--:B------:R-:W-:Y:S01]  /*0550*/  IADD3 R48, P0, R49, R2.reuse, RZ ;  /* 0x0000000231307210 */ /* 0x080fe20007f1e0ff */
[----:B------:R-:W5:Y:S01]  /*0560*/  LDG.E.U8 R24, desc[UR20][R24.64] ;  /* 0x0000001418187981 */ /* 0x000f62000c1e1100 */
[----:B------:R-:W-:-:S02]  /*0570*/  IADD3 R50, P6, R51, R2, RZ ;  /* 0x0000000233327210 */ /* 0x000fc40007fde0ff */
[-C--:B------:R-:W-:Y:S01]  /*0580*/  IADD3 R52, P5, R53, R2.reuse, RZ ;  /* 0x0000000235347210 */ /* 0x080fe20007fbe0ff */
[----:B------:R-:W5:Y:S01]  /*0590*/  LDG.E.U8 R27, desc[UR20][R26.64] ;  /* 0x000000141a1b7981 */ /* 0x000f62000c1e1100 */
[-C--:B------:R-:W-:Y:S02]  /*05a0*/  IADD3 R54, P4, R55, R2.reuse, RZ ;  /* 0x0000000237367210 */ /* 0x080fe40007f9e0ff */
[-C--:B------:R-:W-:Y:S01]  /*05b0*/  IADD3 R56, P3, R57, R2.reuse, RZ ;  /* 0x0000000239387210 */ /* 0x080fe20007f7e0ff */
[----:B------:R-:W3:Y:S01]  /*05c0*/  LDG.E.U8 R8, desc[UR20][R8.64] ;  /* 0x0000001408087981 */ /* 0x000ee2000c1e1100 */
[-C--:B------:R-:W-:Y:S02]  /*05d0*/  LEA.HI.X.SX32 R45, R45, R3.reuse, 0x1, P2 ;  /* 0x000000032d2d7211 */ /* 0x080fe400010f0eff */
[----:B------:R-:W-:Y:S01]  /*05e0*/  IADD3 R58, P2, R59, R2, RZ ;  /* 0x000000023b3a7210 */ /* 0x000fe20007f5e0ff */
[----:B------:R1:W3:Y:S01]  /*05f0*/  LDG.E.U8 R11, desc[UR20][R10.64] ;  /* 0x000000140a0b7981 */ /* 0x0002e2000c1e1100 */
[----:B------:R-:W-:-:S02]  /*0600*/  LEA.HI.X.SX32 R47, R47, R3, 0x1, P1 ;  /* 0x000000032f2f7211 */ /* 0x000fc400008f0eff */
[-C--:B------:R-:W-:Y:S01]  /*0610*/  LEA.HI.X.SX32 R49, R49, R3.reuse, 0x1, P0 ;  /* 0x0000000331317211 */ /* 0x080fe200000f0eff */
[----:B------:R-:W3:Y:S01]  /*0620*/  LDG.E.U8 R28, desc[UR20][R28.64] ;  /* 0x000000141c1c7981 */ /* 0x000ee2000c1e1100 */
[-C--:B------:R-:W-:Y:S02]  /*0630*/  LEA.HI.X.SX32 R51, R51, R3.reuse, 0x1, P6 ;  /* 0x0000000333337211 */ /* 0x080fe400030f0eff */
[-C--:B------:R-:W-:Y:S01]  /*0640*/  LEA.HI.X.SX32 R53, R53, R3.reuse, 0x1, P5 ;  /* 0x0000000335357211 */ /* 0x080fe200028f0eff */
[----:B------:R-:W3:Y:S01]  /*0650*/  LDG.E.U8 R31, desc[UR20][R30.64] ;  /* 0x000000141e1f7981 */ /* 0x000ee2000c1e1100 */
[-C--:B------:R-:W-:Y:S02]  /*0660*/  LEA.HI.X.SX32 R55, R55, R3.reuse, 0x1, P4 ;  /* 0x0000000337377211 */ /* 0x080fe400020f0eff */
[----:B------:R-:W-:Y:S01]  /*0670*/  LEA.HI.X.SX32 R57, R57, R3, 0x1, P3 ;  /* 0x0000000339397211 */ /* 0x000fe200018f0eff */
[----:B------:R-:W3:Y:S01]  /*0680*/  LDG.E.U8 R32, desc[UR20][R32.64] ;  /* 0x0000001420207981 */ /* 0x000ee2000c1e1100 */
[----:B------:R-:W-:-:S02]  /*0690*/  IADD3 R60, P1, R61, R2, RZ ;  /* 0x000000023d3c7210 */ /* 0x000fc40007f3e0ff */
[-C--:B------:R-:W-:Y:S01]  /*06a0*/  IADD3 R62, P0, R63, R2.reuse, RZ ;  /* 0x000000023f3e7210 */ /* 0x080fe20007f1e0ff */
[----:B------:R-:W3:Y:S01]  /*06b0*/  LDG.E.U8 R35, desc[UR20][R34.64] ;  /* 0x0000001422237981 */ /* 0x000ee2000c1e1100 */
[-C--:B------:R-:W-:Y:S02]  /*06c0*/  IADD3 R64, P6, R65, R2.reuse, RZ ;  /* 0x0000000241407210 */ /* 0x080fe40007fde0ff */
[-C--:B------:R-:W-:Y:S01]  /*06d0*/  IADD3 R66, P5, R67, R2.reuse, RZ ;  /* 0x0000000243427210 */ /* 0x080fe20007fbe0ff */
[----:B------:R-:W3:Y:S01]  /*06e0*/  LDG.E.U8 R36, desc[UR20][R36.64] ;  /* 0x0000001424247981 */ /* 0x000ee2000c1e1100 */
[-C--:B------:R-:W-:Y:S02]  /*06f0*/  IADD3 R4, P4, R5, R2.reuse, RZ ;  /* 0x0000000205047210 */ /* 0x080fe40007f9e0ff */
[----:B------:R-:W-:Y:S01]  /*0700*/  IADD3 R6, P3, R7, R2, RZ ;  /* 0x0000000207067210 */ /* 0x000fe20007f7e0ff */
[----:B------:R-:W3:Y:S01]  /*0710*/  LDG.E.U8 R39, desc[UR20][R38.64] ;  /* 0x0000001426277981 */ /* 0x000ee2000c1e1100 */
[----:B------:R-:W-:-:S02]  /*0720*/  LEA.HI.X.SX32 R59, R59, R3, 0x1, P2 ;  /* 0x000000033b3b7211 */ /* 0x000fc400010f0eff */
[----:B0-----:R-:W-:Y:S01]  /*0730*/  IADD3 R2, P2, R2, R69, RZ ;  /* 0x0000004502027210 */ /* 0x001fe20007f5e0ff */
[----:B------:R-:W3:Y:S01]  /*0740*/  LDG.E.U8 R40, desc[UR20][R40.64] ;  /* 0x0000001428287981 */ /* 0x000ee2000c1e1100 */
[-C--:B------:R-:W-:Y:S02]  /*0750*/  LEA.HI.X.SX32 R61, R61, R3.reuse, 0x1, P1 ;  /* 0x000000033d3d7211 */ /* 0x080fe400008f0eff */
[-C--:B------:R-:W-:Y:S01]  /*0760*/  LEA.HI.X.SX32 R63, R63, R3.reuse, 0x1, P0 ;  /* 0x000000033f3f7211 */ /* 0x080fe200000f0eff */
[----:B------:R-:W3:Y:S01]  /*0770*/  LDG.E.U8 R43, desc[UR20][R42.64] ;  /* 0x000000142a2b7981 */ /* 0x000ee2000c1e1100 */
[-C--:B------:R-:W-:Y:S02]  /*0780*/  LEA.HI.X.SX32 R65, R65, R3.reuse, 0x1, P6 ;  /* 0x0000000341417211 */ /* 0x080fe400030f0eff */
[-C--:B------:R-:W-:Y:S01]  /*0790*/  LEA.HI.X.SX32 R67, R67, R3.reuse, 0x1, P5 ;  /* 0x0000000343437211 */ /* 0x080fe200028f0eff */
[----:B------:R-:W3:Y:S01]  /*07a0*/  LDG.E.U8 R44, desc[UR20][R44.64] ;  /* 0x000000142c2c7981 */ /* 0x000ee2000c1e1100 */
[----:B------:R-:W-:-:S02]  /*07b0*/  LEA.HI.X.SX32 R5, R5, R3, 0x1, P4 ;  /* 0x0000000305057211 */ /* 0x000fc400020f0eff */
[-C--:B------:R-:W-:Y:S01]  /*07c0*/  LEA.HI.X.SX32 R7, R7, R3.reuse, 0x1, P3 ;  /* 0x0000000307077211 */ /* 0x080fe200018f0eff */
[----:B------:R-:W3:Y:S01]  /*07d0*/  LDG.E.U8 R47, desc[UR20][R46.64] ;  /* 0x000000142e2f7981 */ /* 0x000ee2000c1e1100 */
[----:B------:R-:W-:-:S03]  /*07e0*/  LEA.HI.X.SX32 R3, R69, R3, 0x1, P2 ;  /* 0x0000000345037211 */ /* 0x000fc600010f0eff */
[----:B------:R-:W3:Y:S04]  /*07f0*/  LDG.E.U8 R4, desc[UR20][R4.64] ;  /* 0x0000001404047981 */ /* 0x000ee8000c1e1100 */
[----:B------:R-:W3:Y:S04]  /*0800*/  LDG.E.U8 R7, desc[UR20][R6.64] ;  /* 0x0000001406077981 */ /* 0x000ee8000c1e1100 */
[----:B------:R-:W3:Y:S04]  /*0810*/  LDG.E.U8 R3, desc[UR20][R2.64] ;  /* 0x0000001402037981 */ /* 0x000ee8000c1e1100 */
[----:B------:R-:W3:Y:S04]  /*0820*/  LDG.E.U8 R48, desc[UR20][R48.64] ;  /* 0x0000001430307981 */ /* 0x000ee8000c1e1100 */
[----:B------:R-:W3:Y:S04]  /*0830*/  LDG.E.U8 R51, desc[UR20][R50.64] ;  /* 0x0000001432337981 */ /* 0x000ee8000c1e1100 */
[----:B------:R-:W3:Y:S04]  /*0840*/  LDG.E.U8 R52, desc[UR20][R52.64] ;  /* 0x0000001434347981 */ /* 0x000ee8000c1e1100 */
[----:B------:R0:W3:Y:S04]  /*0850*/  LDG.E.U8 R55, desc[UR20][R54.64] ;  /* 0x0000001436377981 */ /* 0x0000e8000c1e1100 */
[----:B------:R-:W3:Y:S04]  /*0860*/  LDG.E.U8 R56, desc[UR20][R56.64] ;  /* 0x0000001438387981 */ /* 0x000ee8000c1e1100 */
[----:B------:R-:W3:Y:S04]  /*0870*/  LDG.E.U8 R59, desc[UR20][R58.64] ;  /* 0x000000143a3b7981 */ /* 0x000ee8000c1e1100 */
[----:B------:R-:W3:Y:S04]  /*0880*/  LDG.E.U8 R60, desc[UR20][R60.64] ;  /* 0x000000143c3c7981 */ /* 0x000ee8000c1e1100 */
[----:B------:R-:W3:Y:S04]  /*0890*/  LDG.E.U8 R63, desc[UR20][R62.64] ;  /* 0x000000143e3f7981 */ /* 0x000ee8000c1e1100 */
[----:B------:R-:W3:Y:S04]  /*08a0*/  LDG.E.U8 R64, desc[UR20][R64.64] ;  /* 0x0000001440407981 */ /* 0x000ee8000c1e1100 */
[----:B------:R-:W3:Y:S01]  /*08b0*/  LDG.E.U8 R67, desc[UR20][R66.64] ;  /* 0x0000001442437981 */ /* 0x000ee2000c1e1100 */
[----:B------:R-:W0:Y:S01]  /*08c0*/  S2UR UR16, SR_CgaCtaId ;  /* 0x00000000001079c3 */ /* 0x000e220000008800 */
[----:B-1----:R-:W-:-:S04]  /*08d0*/  SHF.R.S32.HI R10, RZ, 0x2, R16 ;  /* 0x00000002ff0a7819 */ /* 0x002fc80000011410 */
[----:B------:R-:W-:Y:S01]  /*08e0*/  SGXT R10, R10, 0x1 ;  /* 0x000000010a0a781a */ /* 0x000fe20000000200 */
[----:B------:R-:W-:Y:S01]  /*08f0*/  UMOV UR4, 0x400 ;  /* 0x0000040000047882 */ /* 0x000fe20000000000 */
[----:B------:R-:W-:Y:S02]  /*0900*/  SHF.L.U32 R9, R16, 0x5, RZ ;  /* 0x0000000510097819 */ /* 0x000fe400000006ff */
[----:B------:R-:W-:-:S04]  /*0910*/  LOP3.LUT R10, R10, 0x90, RZ, 0xc0, !PT ;  /* 0x000000900a0a7812 */ /* 0x000fc800078ec0ff */
[----:B------:R-:W-:Y:S01]  /*0920*/  LOP3.LUT R9, R10, 0xf60, R9, 0xf8, !PT ;  /* 0x00000f600a097812 */ /* 0x000fe200078ef809 */
[----:B0-----:R-:W-:Y:S01]  /*0930*/  ULEA UR16, UR16, UR4, 0x18 ;  /* 0x0000000410107291 */ /* 0x001fe2000f8ec03f */
[C---:B------:R-:W-:Y:S01]  /*0940*/  IMAD.SHL.U32 R13, R16.reuse, 0x10, RZ ;  /* 0x00000010100d7824 */ /* 0x040fe200078e00ff */
[----:B------:R-:W-:Y:S01]  /*0950*/  SHF.L.U32 R10, R16, 0x6, RZ ;  /* 0x00000006100a7819 */ /* 0x000fe200000006ff */
[----:B------:R-:W-:Y:S01]  /*0960*/  IMAD.MOV.U32 R170, RZ, RZ, 0x3f800000 ;  /* 0x3f800000ffaa7424 */ /* 0x000fe200078e00ff */
[----:B------:R-:W-:Y:S01]  /*0970*/  MOV R77, 0xff800000 ;  /* 0xff800000004d7802 */ /* 0x000fe20000000f00 */
[----:B------:R-:W-:Y:S01]  /*0980*/  IMAD.MOV.U32 R87, RZ, RZ, -0x800000 ;  /* 0xff800000ff577424 */ /* 0x000fe200078e00ff */
[----:B------:R-:W-:Y:S01]  /*0990*/  CS2R R104, SRZ ;  /* 0x0000000000687805 */ /* 0x000fe2000001ff00 */
[----:B------:R-:W-:Y:S01]  /*09a0*/  IMAD.MOV.U32 R54, RZ, RZ, -0x800000 ;  /* 0xff800000ff367424 */ /* 0x000fe200078e00ff */
[----:B------:R-:W-:Y:S01]  /*09b0*/  CS2R R106, SRZ ;  /* 0x00000000006a7805 */ /* 0x000fe2000001ff00 */
[----:B------:R-:W-:Y:S01]  /*09c0*/  IMAD.MOV.U32 R171, RZ, RZ, 0x3f800000 ;  /* 0x3f800000ffab7424 */ /* 0x000fe200078e00ff */
[----:B------:R-:W-:Y:S01]  /*09d0*/  CS2R R108, SRZ ;  /* 0x00000000006c7805 */ /* 0x000fe2000001ff00 */
[----:B------:R-:W-:Y:S01]  /*09e0*/  IMAD.MOV.U32 R172, RZ, RZ, 0x3f800000 ;  /* 0x3f800000ffac7424 */ /* 0x000fe200078e00ff */
[----:B------:R-:W-:Y:S01]  /*09f0*/  CS2R R110, SRZ ;  /* 0x00000000006e7805 */ /* 0x000fe2000001ff00 */
[----:B------:R-:W-:Y:S01]  /*0a00*/  IMAD.MOV.U32 R173, RZ, RZ, 0x3f800000 ;  /* 0x3f800000ffad7424 */ /* 0x000fe200078e00ff */
[----:B------:R-:W-:-:S02]  /*0a10*/  CS2R R112, SRZ ;  /* 0x0000000000707805 */ /* 0x000fc4000001ff00 */
[----:B------:R-:W-:Y:S02]  /*0a20*/  CS2R R114, SRZ ;  /* 0x0000000000727805 */ /* 0x000fe4000001ff00 */
[----:B------:R-:W-:Y:S02]  /*0a30*/  CS2R R116, SRZ ;  /* 0x0000000000747805 */ /* 0x000fe4000001ff00 */
[----:B------:R-:W-:Y:S02]  /*0a40*/  CS2R R118, SRZ ;  /* 0x0000000000767805 */ /* 0x000fe4000001ff00 */
[----:B------:R-:W-:Y:S02]  /*0a50*/  CS2R R88, SRZ ;  /* 0x0000000000587805 */ /* 0x000fe4000001ff00 */
[----:B------:R-:W-:Y:S02]  /*0a60*/  CS2R R90, SRZ ;  /* 0x00000000005a7805 */ /* 0x000fe4000001ff00 */
[----:B------:R-:W-:-:S02]  /*0a70*/  CS2R R92, SRZ ;  /* 0x00000000005c7805 */ /* 0x000fc4000001ff00 */
[----:B------:R-:W-:Y:S02]  /*0a80*/  CS2R R94, SRZ ;  /* 0x00000000005e7805 */ /* 0x000fe4000001ff00 */
[----:B------:R-:W-:Y:S02]  /*0a90*/  CS2R R96, SRZ ;  /* 0x0000000000607805 */ /* 0x000fe4000001ff00 */
[----:B------:R-:W-:Y:S02]  /*0aa0*/  CS2R R98, SRZ ;  /* 0x0000000000627805 */ /* 0x000fe4000001ff00 */
[----:B------:R-:W-:Y:S02]  /*0ab0*/  CS2R R100, SRZ ;  /* 0x0000000000647805 */ /* 0x000fe4000001ff00 */
[----:B------:R-:W-:Y:S02]  /*0ac0*/  CS2R R102, SRZ ;  /* 0x0000000000667805 */ /* 0x000fe4000001ff00 */
[----:B------:R-:W-:-:S02]  /*0ad0*/  LOP3.LUT R13, R13, 0xf0, RZ, 0xc0, !PT ;  /* 0x000000f00d0d7812 */ /* 0x000fc400078ec0ff */
[----:B------:R-:W-:Y:S02]  /*0ae0*/  LOP3.LUT R10, R10, 0x400, RZ, 0xc0, !PT ;  /* 0x000004000a0a7812 */ /* 0x000fe400078ec0ff */
[----:B--2---:R-:W-:Y:S02]  /*0af0*/  PRMT R19, R12, 0x3340, R19 ;  /* 0x000033400c137816 */ /* 0x004fe40000000013 */
[----:B------:R-:W0:Y:S02]  /*0b00*/  LDC R12, c[0x0][0x280] ;  /* 0x0000a000ff0c7b82 */ /* 0x000e240000000800 */
[----:B0-----:R-:W-:Y:S02]  /*0b10*/  ISETP.GE.AND P0, PT, R12, 0x1, PT ;  /* 0x000000010c00780c */ /* 0x001fe40003f06270 */
[----:B----4-:R-:W-:Y:S02]  /*0b20*/  PRMT R20, R20, 0x3340, R23 ;  /* 0x0000334014147816 */ /* 0x010fe40000000017 */
[----:B-----5:R-:W-:-:S04]  /*0b30*/  PRMT R27, R24, 0x3340, R27 ;  /* 0x00003340181b7816 */ /* 0x020fc8000000001b */
[----:B------:R-:W-:Y:S02]  /*0b40*/  PRMT R26, R20, 0x5410, R27 ;  /* 0x00005410141a7816 */ /* 0x000fe4000000001b */
[----:B---3--:R-:W-:-:S04]  /*0b50*/  PRMT R8, R8, 0x3340, R11 ;  /* 0x0000334008087816 */ /* 0x008fc8000000000b */
[----:B------:R-:W-:Y:S02]  /*0b60*/  PRMT R25, R8, 0x5410, R19 ;  /* 0x0000541008197816 */ /* 0x000fe40000000013 */
[----:B------:R-:W-:Y:S02]  /*0b70*/  PRMT R28, R28, 0x3340, R31 ;  /* 0x000033401c1c7816 */ /* 0x000fe4000000001f */
[----:B------:R-:W-:-:S04]  /*0b80*/  PRMT R35, R32, 0x3340, R35 ;  /* 0x0000334020237816 */ /* 0x000fc80000000023 */
[----:B------:R-:W-:Y:S02]  /*0b90*/  PRMT R27, R28, 0x5410, R35 ;  /* 0x000054101c1b7816 */ /* 0x000fe40000000023 */
[----:B------:R-:W-:Y:S02]  /*0ba0*/  PRMT R36, R36, 0x3340, R39 ;  /* 0x0000334024247816 */ /* 0x000fe40000000027 */
[----:B------:R-:W-:-:S04]  /*0bb0*/  PRMT R43, R40, 0x3340, R43 ;  /* 0x00003340282b7816 */ /* 0x000fc8000000002b */
[----:B------:R-:W-:Y:S02]  /*0bc0*/  PRMT R36, R36, 0x5410, R43 ;  /* 0x0000541024247816 */ /* 0x000fe4000000002b */
[----:B------:R-:W-:Y:S02]  /*0bd0*/  PRMT R37, R44, 0x3340, R47 ;  /* 0x000033402c257816 */ /* 0x000fe4000000002f */
[----:B------:R-:W-:Y:S02]  /*0be0*/  PRMT R7, R4, 0x3340, R7 ;  /* 0x0000334004077816 */ /* 0x000fe40000000007 */
[----:B------:R-:W-:-:S04]  /*0bf0*/  PRMT R0, R0, 0x3340, R3 ;  /* 0x0000334000007816 */ /* 0x000fc80000000003 */
[----:B------:R-:W-:Y:S02]  /*0c00*/  PRMT R24, R0, 0x5410, R7 ;  /* 0x0000541000187816 */ /* 0x000fe40000000007 */
[----:B------:R-:W-:Y:S02]  /*0c10*/  PRMT R48, R48, 0x3340, R51 ;  /* 0x0000334030307816 */ /* 0x000fe40000000033 */
[----:B------:R-:W-:Y:S02]  /*0c20*/  LOP3.LUT R0, R9, 0x10, RZ, 0x3c, !PT ;  /* 0x0000001009007812 */ /* 0x000fe400078e3cff */
[----:B------:R-:W-:Y:S02]  /*0c30*/  PRMT R37, R37, 0x5410, R48 ;  /* 0x0000541025257816 */ /* 0x000fe40000000030 */
[----:B------:R-:W-:Y:S02]  /*0c40*/  PRMT R38, R52, 0x3340, R55 ;  /* 0x0000334034267816 */ /* 0x000fe40000000037 */
[----:B------:R-:W-:-:S04]  /*0c50*/  PRMT R59, R56, 0x3340, R59 ;  /* 0x00003340383b7816 */ /* 0x000fc8000000003b */
[----:B------:R-:W-:Y:S02]  /*0c60*/  PRMT R38, R38, 0x5410, R59 ;  /* 0x0000541026267816 */ /* 0x000fe4000000003b */
[----:B------:R-:W-:Y:S02]  /*0c70*/  PRMT R39, R60, 0x3340, R63 ;  /* 0x000033403c277816 */ /* 0x000fe4000000003f */
[----:B------:R-:W-:-:S04]  /*0c80*/  PRMT R64, R64, 0x3340, R67 ;  /* 0x0000334040407816 */ /* 0x000fc80000000043 */
[----:B------:R-:W-:Y:S01]  /*0c90*/  PRMT R39, R39, 0x5410, R64 ;  /* 0x0000541027277816 */ /* 0x000fe20000000040 */
[----:B------:R-:W-:Y:S01]  /*0ca0*/  STS.128 [R9+UR16], R24 ;  /* 0x0000001809007988 */ /* 0x000fe20008000c10 */
[----:B------:R-:W-:-:S03]  /*0cb0*/  IMAD.SHL.U32 R11, R16, 0x8, RZ ;  /* 0x00000008100b7824 */ /* 0x000fc600078e00ff */
[----:B------:R0:W-:Y:S01]  /*0cc0*/  STS.128 [R0+UR16], R36 ;  /* 0x0000002400007988 */ /* 0x0001e20008000c10 */
[----:B------:R-:W-:Y:S01]  /*0cd0*/  IMAD.MOV.U32 R20, RZ, RZ, -0x800000 ;  /* 0xff800000ff147424 */ /* 0x000fe200078e00ff */
[----:B------:R-:W-:Y:S01]  /*0ce0*/  LOP3.LUT R11, R11, 0x38, RZ, 0xc0, !PT ;  /* 0x000000380b0b7812 */ /* 0x000fe200078ec0ff */
[----:B0-----:R-:W-:-:S05]  /*0cf0*/  IMAD.SHL.U32 R0, R16, 0x4, RZ ;  /* 0x0000000410007824 */ /* 0x001fca00078e00ff */
[----:B------:R-:W-:Y:S01]  /*0d00*/  LOP3.LUT R0, R0, 0x1c0, RZ, 0xc0, !PT ;  /* 0x000001c000007812 */ /* 0x000fe200078ec0ff */
[----:B------:R-:W-:Y:S06]  /*0d10*/  @!P0 BRA `(.L_x_0) ;  /* 0x0000003400d08947 */ /* 0x000fec0003800000 */
[----:B------:R-:W0:Y:S01]  /*0d20*/  LDC.64 R2, c[0x0][0x250] ;  /* 0x00009400ff027b82 */ /* 0x000e220000000a00 */
[C---:B------:R-:W-:Y:S01]  /*0d30*/  LOP3.LUT R4, R16.reuse, 0x1, RZ, 0xc0, !PT ;  /* 0x0000000110047812 */ /* 0x040fe200078ec0ff */
[----:B------:R-:W-:Y:S01]  /*0d40*/  ULDC UR4, c[0x0][0x258] ;  /* 0x0000960000047ab9 */ /* 0x000fe20000000800 */
[----:B------:R-:W-:Y:S01]  /*0d50*/  LOP3.LUT R5, R16, 0x1c, RZ, 0xc0, !PT ;  /* 0x0000001c10057812 */ /* 0x000fe200078ec0ff */
[----:B------:R-:W-:Y:S01]  /*0d60*/  ULDC.64 UR6, c[0x0][0x218] ;  /* 0x0000860000067ab9 */ /* 0x000fe20000000a00 */
[--C-:B------:R-:W-:Y:S01]  /*0d70*/  SHF.R.U32.HI R6, RZ, 0x5, R16.reuse ;  /* 0x00000005ff067819 */ /* 0x100fe20000011610 */
[----:B------:R-:W-:Y:S01]  /*0d80*/  ULDC.64 UR18, c[0x0][0x260] ;  /* 0x0000980000127ab9 */ /* 0x000fe20000000a00 */
[----:B------:R-:W-:Y:S01]  /*0d90*/  SHF.R.U32.HI R132, RZ, 0x1, R16 ;  /* 0x00000001ff847819 */ /* 0x000fe20000011610 */
[----:B------:R-:W-:Y:S01]  /*0da0*/  IMAD R7, R4, 0x2, R5 ;  /* 0x0000000204077824 */ /* 0x000fe200078e0205 */
[----:B------:R-:W-:Y:S01]  /*0db0*/  LOP3.LUT R4, R16, 0x1f, RZ, 0xc0, !PT ;  /* 0x0000001f10047812 */ /* 0x000fe200078ec0ff */
[----:B------:R-:W1:Y:S01]  /*0dc0*/  LDC R120, c[0x0][0x268] ;  /* 0x00009a00ff787b82 */ /* 0x000e620000000800 */
[----:B------:R-:W-:Y:S01]  /*0dd0*/  SGXT.U32 R6, R6, 0x2 ;  /* 0x000000020606781a */ /* 0x000fe20000000000 */
[----:B------:R-:W-:Y:S01]  /*0de0*/  IMAD.MOV.U32 R19, RZ, RZ, 0x5410 ;  /* 0x00005410ff137424 */ /* 0x000fe200078e00ff */
[----:B------:R-:W-:Y:S01]  /*0df0*/  SGXT.U32 R132, R132, 0x1 ;  /* 0x000000018484781a */ /* 0x000fe20000000000 */
[----:B------:R-:W-:Y:S01]  /*0e00*/  IMAD R5, R4, UR4, RZ ;  /* 0x0000000404057c24 */ /* 0x000fe2000f8e02ff */
[----:B------:R-:W-:Y:S01]  /*0e10*/  UIMAD UR4, UR17, UR18, URZ ;  /* 0x00000012110472a4 */ /* 0x000fe2000f8e023f */
[----:B------:R-:W-:Y:S01]  /*0e20*/  LEA.HI R4, R16, 0xe, RZ, 0x1a ;  /* 0x0000000e10047811 */ /* 0x000fe200078fd0ff */
[----:B------:R-:W-:Y:S01]  /*0e30*/  IMAD.MOV.U32 R18, RZ, RZ, 0x7632 ;  /* 0x00007632ff127424 */ /* 0x000fe200078e00ff */
[----:B------:R-:W2:Y:S01]  /*0e40*/  LDC.64 R124, c[0x0][0x220] ;  /* 0x00008800ff7c7b82 */ /* 0x000ea20000000a00 */
[----:B------:R-:W-:Y:S01]  /*0e50*/  SHF.R.S32.HI R9, RZ, 0x1f, R5 ;  /* 0x0000001fff097819 */ /* 0x000fe20000011405 */
[----:B------:R-:W-:Y:S01]  /*0e60*/  USHF.R.S32.HI UR5, URZ, 0x1f, UR4 ;  /* 0x0000001f3f057899 */ /* 0x000fe20008011404 */
[----:B------:R-:W-:Y:S01]  /*0e70*/  LOP3.LUT R132, R7, R132, RZ, 0xfc, !PT ;  /* 0x0000008407847212 */ /* 0x000fe200078efcff */
[----:B------:R-:W-:Y:S01]  /*0e80*/  UMOV UR10, 0xfffffffe ;  /* 0xfffffffe000a7882 */ /* 0x000fe20000000000 */
[----:B------:R-:W-:Y:S01]  /*0e90*/  UMOV UR11, 0x7fffffdf ;  /* 0x7fffffdf000b7882 */ /* 0x000fe20000000000 */
[----:B0-----:R-:W-:Y:S01]  /*0ea0*/  IMAD R2, R2, UR17, RZ ;  /* 0x0000001102027c24 */ /* 0x001fe2000f8e02ff */
[C---:B------:R-:W-:Y:S01]  /*0eb0*/  LOP3.LUT R23, R15.reuse, 0x10, RZ, 0x3c, !PT ;  /* 0x000000100f177812 */ /* 0x040fe200078e3cff */
[----:B------:R-:W-:Y:S01]  /*0ec0*/  IMAD R6, R6, R3, RZ ;  /* 0x0000000306067224 */ /* 0x000fe200078e02ff */
[----:B------:R-:W-:Y:S01]  /*0ed0*/  LOP3.LUT R22, R15, 0x20, RZ, 0x3c, !PT ;  /* 0x000000200f167812 */ /* 0x000fe200078e3cff */
[----:B------:R-:W-:Y:S01]  /*0ee0*/  IMAD.MOV.U32 R174, RZ, RZ, -0x800000 ;  /* 0xff800000ffae7424 */ /* 0x000fe200078e00ff */
[----:B------:R-:W-:Y:S01]  /*0ef0*/  IADD3 R163, P0, P1, R5, UR6, R2 ;  /* 0x0000000605a37c10 */ /* 0x000fe2000f91e002 */
[C---:B------:R-:W-:Y:S01]  /*0f00*/  IMAD R136, R3.reuse, 0x4, R6 ;  /* 0x0000000403887824 */ /* 0x040fe200078e0206 */
[----:B------:R-:W-:Y:S01]  /*0f10*/  SHF.R.S32.HI R2, RZ, 0x1f, R2 ;  /* 0x0000001fff027819 */ /* 0x000fe20000011402 */
[----:B------:R-:W-:Y:S01]  /*0f20*/  USHF.R.U32.HI UR6, URZ, 0x4, UR16 ;  /* 0x000000043f067899 */ /* 0x000fe20008011610 */
[----:B------:R-:W-:Y:S01]  /*0f30*/  IADD3 R133, P2, R6, R163, RZ ;  /* 0x000000a306857210 */ /* 0x000fe20007f5e0ff */
[----:B-1----:R-:W-:Y:S01]  /*0f40*/  IMAD R4, R4, R120, RZ ;  /* 0x0000007804047224 */ /* 0x002fe200078e02ff */
[----:B------:R-:W-:Y:S01]  /*0f50*/  LEA R138, R3, R136, 0x2 ;  /* 0x00000088038a7211 */ /* 0x000fe200078e10ff */
[----:B------:R-:W-:Y:S01]  /*0f60*/  USGXT.U32 UR6, UR6, 0xe ;  /* 0x0000000e0606789a */ /* 0x000fe20008000000 */
[----:B------:R-:W-:Y:S01]  /*0f70*/  IADD3.X R9, R9, UR7, R2, P0, P1 ;  /* 0x0000000709097c10 */ /* 0x000fe200087e2402 */
[----:B------:R-:W-:Y:S01]  /*0f80*/  IMAD.MOV.U32 R171, RZ, RZ, 0x3f800000 ;  /* 0x3f800000ffab7424 */ /* 0x000fe200078e00ff */
[----:B------:R-:W-:Y:S01]  /*0f90*/  SHF.R.U32.HI R2, RZ, 0x6, R16 ;  /* 0x00000006ff027819 */ /* 0x000fe20000011610 */
[C---:B------:R-:W-:Y:S01]  /*0fa0*/  IMAD R140, R3.reuse, 0x4, R138 ;  /* 0x00000004038c7824 */ /* 0x040fe200078e028a */
[----:B------:R-:W-:Y:S01]  /*0fb0*/  LEA.HI.X.SX32 R134, R6, R9, 0x1, P2 ;  /* 0x0000000906867211 */ /* 0x000fe200010f0eff */
[----:B------:R-:W-:Y:S01]  /*0fc0*/  IMAD.MOV.U32 R172, RZ, RZ, 0x3f800000 ;  /* 0x3f800000ffac7424 */ /* 0x000fe200078e00ff */
[----:B------:R-:W-:Y:S01]  /*0fd0*/  SGXT.U32 R2, R2, 0x1 ;  /* 0x000000010202781a */ /* 0x000fe20000000000 */
[C---:B------:R-:W-:Y:S01]  /*0fe0*/  IMAD R142, R3.reuse, 0x4, R140 ;  /* 0x00000004038e7824 */ /* 0x040fe200078e028c */
[----:B------:R-:W-:Y:S01]  /*0ff0*/  IADD3 R135, P2, R136, R163, RZ ;  /* 0x000000a388877210 */ /* 0x000fe20007f5e0ff */
[----:B------:R-:W-:Y:S01]  /*1000*/  IMAD.MOV.U32 R173, RZ, RZ, 0x3f800000 ;  /* 0x3f800000ffad7424 */ /* 0x000fe200078e00ff */
[----:B------:R-:W-:Y:S01]  /*1010*/  LOP3.LUT R5, R16, 0x3f, RZ, 0xc0, !PT ;  /* 0x0000003f10057812 */ /* 0x000fe200078ec0ff */
[----:B------:R-:W-:Y:S01]  /*1020*/  IMAD R2, R2, R120, RZ ;  /* 0x0000007802027224 */ /* 0x000fe200078e02ff */
[----:B------:R-:W-:Y:S01]  /*1030*/  LEA.HI.X.SX32 R136, R136, R9, 0x1, P2 ;  /* 0x0000000988887211 */ /* 0x000fe200010f0eff */
[----:B------:R-:W-:Y:S01]  /*1040*/  IMAD R144, R3, 0x4, R142 ;  /* 0x0000000403907824 */ /* 0x000fe200078e028e */
[----:B------:R-:W-:Y:S01]  /*1050*/  IADD3 R139, P2, R140, R163, RZ ;  /* 0x000000a38c8b7210 */ /* 0x000fe20007f5e0ff */
[----:B------:R-:W-:Y:S01]  /*1060*/  IMAD R7, R5, UR19, RZ ;  /* 0x0000001305077c24 */ /* 0x000fe2000f8e02ff */
[----:B------:R-:W-:Y:S01]  /*1070*/  LEA R168, R120, R2, 0x1 ;  /* 0x0000000278a87211 */ /* 0x000fe200078e08ff */
[C---:B------:R-:W-:Y:S01]  /*1080*/  IMAD R146, R3.reuse, 0x4, R144 ;  /* 0x0000000403927824 */ /* 0x040fe200078e0290 */
[----:B------:R-:W-:Y:S01]  /*1090*/  LEA.HI.X.SX32 R140, R140, R9, 0x1, P2 ;  /* 0x000000098c8c7211 */ /* 0x000fe200010f0eff */
[----:B------:R-:W-:Y:S01]  /*10a0*/  IMAD.MOV.U32 R175, RZ, RZ, -0x800000 ;  /* 0xff800000ffaf7424 */ /* 0x000fe200078e00ff */
[----:B------:R-:W-:Y:S01]  /*10b0*/  LEA.HI R5, R16, 0x1e, RZ, 0x1a ;  /* 0x0000001e10057811 */ /* 0x000fe200078fd0ff */
[----:B------:R-:W-:Y:S01]  /*10c0*/  IMAD R148, R3, 0x4, R146 ;  /* 0x0000000403947824 */ /* 0x000fe200078e0292 */
[----:B------:R-:W-:Y:S01]  /*10d0*/  IADD3 R145, P2, R146, R163, RZ ;  /* 0x000000a392917210 */ /* 0x000fe20007f5e0ff */
[----:B------:R-:W-:Y:S01]  /*10e0*/  IMAD R169, R120, 0x2, R168 ;  /* 0x0000000278a97824 */ /* 0x000fe200078e02a8 */
[----:B--2---:R-:W-:Y:S01]  /*10f0*/  IADD3 R124, P0, P1, R7, UR4, R124 ;  /* 0x00000004077c7c10 */ /* 0x004fe2000f91e07c */
[----:B------:R-:W-:Y:S01]  /*1100*/  IMAD R150, R3, 0x4, R148 ;  /* 0x0000000403967824 */ /* 0x000fe200078e0294 */
[----:B------:R-:W-:Y:S01]  /*1110*/  LEA.HI.X.SX32 R146, R146, R9, 0x1, P2 ;  /* 0x0000000992927211 */ /* 0x000fe200010f0eff */
[C---:B------:R-:W-:Y:S01]  /*1120*/  IMAD R131, R120.reuse, 0x2, R169 ;  /* 0x0000000278837824 */ /* 0x040fe200078e02a9 */
[----:B------:R-:W-:Y:S01]  /*1130*/  SHF.R.S32.HI R8, RZ, 0x1f, R7 ;  /* 0x0000001fff087819 */ /* 0x000fe20000011407 */
[----:B------:R-:W-:Y:S01]  /*1140*/  IMAD R5, R5, R120, RZ ;  /* 0x0000007805057224 */ /* 0x000fe200078e02ff */
[C---:B------:R-:W-:Y:S01]  /*1150*/  LEA R152, R3.reuse, R150, 0x2 ;  /* 0x0000009603987211 */ /* 0x040fe200078e10ff */
[----:B------:R-:W-:Y:S01]  /*1160*/  IMAD R130, R120, 0x2, R131 ;  /* 0x0000000278827824 */ /* 0x000fe200078e0283 */
[----:B------:R-:W-:Y:S01]  /*1170*/  IADD3.X R8, R8, UR5, R125, P0, P1 ;  /* 0x0000000508087c10 */ /* 0x000fe200087e247d */
[----:B------:R-:W-:Y:S01]  /*1180*/  UIADD3 UR5, UR16, 0x1000, URZ ;  /* 0x0000100010057890 */ /* 0x000fe2000fffe03f */
[-C--:B------:R-:W-:Y:S01]  /*1190*/  IADD3 R151, P2, R152, R163.reuse, RZ ;  /* 0x000000a398977210 */ /* 0x080fe20007f5e0ff */
[----:B------:R-:W-:Y:S01]  /*11a0*/  IMAD R129, R120, 0x2, R130 ;  /* 0x0000000278817824 */ /* 0x000fe200078e0282 */
[----:B------:R-:W-:Y:S01]  /*11b0*/  IADD3 R137, P3, R138, R163, RZ ;  /* 0x000000a38a897210 */ /* 0x000fe20007f7e0ff */
[C---:B------:R-:W-:Y:S01]  /*11c0*/  IMAD R154, R3.reuse, 0x4, R152 ;  /* 0x00000004039a7824 */ /* 0x040fe200078e0298 */
[-C--:B------:R-:W-:Y:S01]  /*11d0*/  LEA.HI.X.SX32 R152, R152, R9.reuse, 0x1, P2 ;  /* 0x0000000998987211 */ /* 0x080fe200010f0eff */
[----:B------:R-:W-:Y:S01]  /*11e0*/  IMAD R128, R120, 0x2, R129 ;  /* 0x0000000278807824 */ /* 0x000fe200078e0281 */
[----:B------:R-:W-:Y:S01]  /*11f0*/  IADD3 R190, P1, R4, R124, RZ ;  /* 0x0000007c04be7210 */ /* 0x000fe20007f3e0ff */
[C---:B------:R-:W-:Y:S01]  /*1200*/  IMAD R156, R3.reuse, 0x4, R154 ;  /* 0x00000004039c7824 */ /* 0x040fe200078e029a */
[----:B------:R-:W-:Y:S01]  /*1210*/  LEA.HI.X.SX32 R138, R138, R9, 0x1, P3 ;  /* 0x000000098a8a7211 */ /* 0x000fe200018f0eff */
[----:B------:R-:W-:Y:S01]  /*1220*/  USHF.R.U32.HI UR5, URZ, 0x4, UR5 ;  /* 0x000000043f057899 */ /* 0x000fe20008011605 */
[----:B------:R-:W-:Y:S01]  /*1230*/  LEA R127, R120, R128, 0x2 ;  /* 0x00000080787f7211 */ /* 0x000fe200078e10ff */
[C---:B------:R-:W-:Y:S01]  /*1240*/  IMAD R158, R3.reuse, 0x4, R156 ;  /* 0x00000004039e7824 */ /* 0x040fe200078e029c */
[----:B------:R-:W-:Y:S01]  /*1250*/  IADD3 R189, P0, R2, R124, RZ ;  /* 0x0000007c02bd7210 */ /* 0x000fe20007f1e0ff */
[----:B------:R-:W-:Y:S01]  /*1260*/  USGXT.U32 UR8, UR5, 0xe ;  /* 0x0000000e0508789a */ /* 0x000fe20008000000 */
[----:B------:R-:W-:Y:S01]  /*1270*/  LEA.HI.X.SX32 R166, R4, R8, 0x1, P1 ;  /* 0x0000000804a67211 */ /* 0x000fe200008f0eff */
[----:B------:R-:W-:Y:S01]  /*1280*/  IMAD R126, R120, 0x2, R127 ;  /* 0x00000002787e7824 */ /* 0x000fe200078e027f */
[-C--:B------:R-:W-:Y:S01]  /*1290*/  IADD3 R157, P2, R158, R163.reuse, RZ ;  /* 0x000000a39e9d7210 */ /* 0x080fe20007f5e0ff */
[----:B------:R-:W-:Y:S01]  /*12a0*/  IMAD R160, R3, 0x4, R158 ;  /* 0x0000000403a07824 */ /* 0x000fe200078e029e */
[----:B------:R-:W-:Y:S01]  /*12b0*/  IADD3 R141, P3, R142, R163, RZ ;  /* 0x000000a38e8d7210 */ /* 0x000fe20007f7e0ff */
[----:B------:R-:W-:Y:S01]  /*12c0*/  IMAD R125, R120, 0x2, R126 ;  /* 0x00000002787d7824 */ /* 0x000fe200078e027e */
[----:B------:R-:W-:Y:S01]  /*12d0*/  LEA.HI.X.SX32 R158, R158, R9, 0x1, P2 ;  /* 0x000000099e9e7211 */ /* 0x000fe200010f0eff */
[----:B------:R-:W-:Y:S01]  /*12e0*/  IMAD.MOV.U32 R176, RZ, RZ, -0x800000 ;  /* 0xff800000ffb07424 */ /* 0x000fe200078e00ff */
[-C--:B------:R-:W-:Y:S01]  /*12f0*/  IADD3 R191, P2, R5, R124.reuse, RZ ;  /* 0x0000007c05bf7210 */ /* 0x080fe20007f5e0ff */
[----:B------:R-:W-:Y:S01]  /*1300*/  IMAD R123, R120, 0x2, R125 ;  /* 0x00000002787b7824 */ /* 0x000fe200078e027d */
[----:B------:R-:W-:-:S02]  /*1310*/  IADD3 R193, P1, R169, R124, RZ ;  /* 0x0000007ca9c17210 */ /* 0x000fc40007f3e0ff */
[----:B------:R-:W-:Y:S02]  /*1320*/  CS2R R104, SRZ ;  /* 0x0000000000687805 */ /* 0x000fe4000001ff00 */
[-C--:B------:R-:W-:Y:S01]  /*1330*/  LEA.HI.X.SX32 R165, R2, R8.reuse, 0x1, P0 ;  /* 0x0000000802a57211 */ /* 0x080fe200000f0eff */
[----:B------:R-:W-:Y:S01]  /*1340*/  IMAD R122, R120, 0x2, R123 ;  /* 0x00000002787a7824 */ /* 0x000fe200078e027b */
[----:B------:R-:W-:Y:S01]  /*1350*/  LEA.HI.X.SX32 R167, R5, R8, 0x1, P2 ;  /* 0x0000000805a77211 */ /* 0x000fe200010f0eff */
[----:B------:R-:W-:Y:S01]  /*1360*/  IMAD.MOV.U32 R2, RZ, RZ, RZ ;  /* 0x000000ffff027224 */ /* 0x000fe200078e00ff */
[----:B------:R-:W-:Y:S02]  /*1370*/  IADD3 R143, P4, R144, R163, RZ ;  /* 0x000000a3908f7210 */ /* 0x000fe40007f9e0ff */
[----:B------:R-:W-:Y:S02]  /*1380*/  CS2R R106, SRZ ;  /* 0x00000000006a7805 */ /* 0x000fe4000001ff00 */
[----:B------:R-:W-:-:S02]  /*1390*/  LEA.HI.X.SX32 R142, R142, R9, 0x1, P3 ;  /* 0x000000098e8e7211 */ /* 0x000fc400018f0eff */
[----:B------:R-:W-:Y:S02]  /*13a0*/  CS2R R108, SRZ ;  /* 0x00000000006c7805 */ /* 0x000fe4000001ff00 */
[-C--:B------:R-:W-:Y:S02]  /*13b0*/  IADD3 R192, P0, R168, R124.reuse, RZ ;  /* 0x0000007ca8c07210 */ /* 0x080fe40007f1e0ff */
[----:B------:R-:W-:Y:S02]  /*13c0*/  CS2R R110, SRZ ;  /* 0x00000000006e7805 */ /* 0x000fe4000001ff00 */
[----:B------:R-:W-:Y:S02]  /*13d0*/  IADD3 R194, P2, R131, R124, RZ ;  /* 0x0000007c83c27210 */ /* 0x000fe40007f5e0ff */
[----:B------:R-:W-:Y:S02]  /*13e0*/  CS2R R112, SRZ ;  /* 0x0000000000707805 */ /* 0x000fe4000001ff00 */
[----:B------:R-:W-:-:S02]  /*13f0*/  LEA.HI.X.SX32 R169, R169, R8, 0x1, P1 ;  /* 0x00000008a9a97211 */ /* 0x000fc400008f0eff */
[----:B------:R-:W-:Y:S02]  /*1400*/  CS2R R114, SRZ ;  /* 0x0000000000727805 */ /* 0x000fe4000001ff00 */
[----:B------:R-:W-:Y:S02]  /*1410*/  IADD3 R147, P3, R148, R163, RZ ;  /* 0x000000a394937210 */ /* 0x000fe40007f7e0ff */
[----:B------:R-:W-:Y:S02]  /*1420*/  CS2R R116, SRZ ;  /* 0x0000000000747805 */ /* 0x000fe4000001ff00 */
[----:B------:R-:W-:Y:S02]  /*1430*/  IADD3 R187, P1, R129, R124, RZ ;  /* 0x0000007c81bb7210 */ /* 0x000fe40007f3e0ff */
[----:B------:R-:W-:Y:S02]  /*1440*/  CS2R R118, SRZ ;  /* 0x0000000000767805 */ /* 0x000fe4000001ff00 */
[----:B------:R-:W-:-:S02]  /*1450*/  LEA.HI.X.SX32 R144, R144, R9, 0x1, P4 ;  /* 0x0000000990907211 */ /* 0x000fc400020f0eff */
[----:B------:R-:W-:Y:S02]  /*1460*/  CS2R R88, SRZ ;  /* 0x0000000000587805 */ /* 0x000fe4000001ff00 */
[-C--:B------:R-:W-:Y:S02]  /*1470*/  LEA.HI.X.SX32 R168, R168, R8.reuse, 0x1, P0 ;  /* 0x00000008a8a87211 */ /* 0x080fe400000f0eff */
[----:B------:R-:W-:Y:S02]  /*1480*/  CS2R R90, SRZ ;  /* 0x00000000005a7805 */ /* 0x000fe4000001ff00 */
[----:B------:R-:W-:Y:S02]  /*1490*/  LEA.HI.X.SX32 R131, R131, R8, 0x1, P2 ;  /* 0x0000000883837211 */ /* 0x000fe400010f0eff */
[----:B------:R-:W-:Y:S02]  /*14a0*/  CS2R R92, SRZ ;  /* 0x00000000005c7805 */ /* 0x000fe4000001ff00 */
[----:B------:R-:W-:-:S02]  /*14b0*/  IADD3 R149, P4, R150, R163, RZ ;  /* 0x000000a396957210 */ /* 0x000fc40007f9e0ff */
[----:B------:R-:W-:Y:S02]  /*14c0*/  CS2R R94, SRZ ;  /* 0x00000000005e7805 */ /* 0x000fe4000001ff00 */
[----:B------:R-:W-:Y:S02]  /*14d0*/  LEA.HI.X.SX32 R148, R148, R9, 0x1, P3 ;  /* 0x0000000994947211 */ /* 0x000fe400018f0eff */
[----:B------:R-:W-:Y:S02]  /*14e0*/  CS2R R96, SRZ ;  /* 0x0000000000607805 */ /* 0x000fe4000001ff00 */
[-C--:B------:R-:W-:Y:S02]  /*14f0*/  IADD3 R188, P0, R130, R124.reuse, RZ ;  /* 0x0000007c82bc7210 */ /* 0x080fe40007f1e0ff */
[----:B------:R-:W-:Y:S02]  /*1500*/  CS2R R98, SRZ ;  /* 0x0000000000627805 */ /* 0x000fe4000001ff00 */
[----:B------:R-:W-:-:S02]  /*1510*/  IADD3 R186, P2, R128, R124, RZ ;  /* 0x0000007c80ba7210 */ /* 0x000fc40007f5e0ff */
[----:B------:R-:W-:Y:S02]  /*1520*/  CS2R R100, SRZ ;  /* 0x0000000000647805 */ /* 0x000fe4000001ff00 */
[----:B------:R-:W-:Y:S01]  /*1530*/  LEA.HI.X.SX32 R129, R129, R8, 0x1, P1 ;  /* 0x0000000881817211 */ /* 0x000fe200008f0eff */
[----:B------:R-:W-:Y:S01]  /*1540*/  UMOV UR9, URZ ;  /* 0x0000003f00097c82 */ /* 0x000fe20008000000 */
[----:B------:R-:W-:Y:S02]  /*1550*/  IADD3 R153, P3, R154, R163, RZ ;  /* 0x000000a39a997210 */ /* 0x000fe40007f7e0ff */
[----:B------:R-:W-:Y:S02]  /*1560*/  CS2R R102, SRZ ;  /* 0x0000000000667805 */ /* 0x000fe4000001ff00 */
[C---:B------:R-:W-:Y:S01]  /*1570*/  LEA R162, R3.reuse, R160, 0x2 ;  /* 0x000000a003a27211 */ /* 0x040fe200078e10ff */
[----:B------:R-:W-:Y:S01]  /*1580*/  UMOV UR12, 0xffffff80 ;  /* 0xffffff80000c7882 */ /* 0x000fe20000000000 */
[----:B------:R-:W-:Y:S01]  /*1590*/  IADD3 R184, P1, R126, R124, RZ ;  /* 0x0000007c7eb87210 */ /* 0x000fe20007f3e0ff */
[----:B------:R-:W-:Y:S01]  /*15a0*/  UMOV UR13, 0x3fffffef ;  /* 0x3fffffef000d7882 */ /* 0x000fe20000000000 */
[----:B------:R-:W-:Y:S01]  /*15b0*/  LEA R121, R120, R122, 0x1 ;  /* 0x0000007a78797211 */ /* 0x000fe200078e08ff */
[----:B------:R-:W-:Y:S01]  /*15c0*/  IMAD R164, R3, 0x4, R162 ;  /* 0x0000000403a47824 */ /* 0x000fe200078e02a2 */
[----:B------:R-:W-:Y:S01]  /*15d0*/  LEA.HI.X.SX32 R150, R150, R9, 0x1, P4 ;  /* 0x0000000996967211 */ /* 0x000fe200020f0eff */
[----:B------:R-:W-:Y:S01]  /*15e0*/  UMOV UR7, URZ ;  /* 0x0000003f00077c82 */ /* 0x000fe20008000000 */
[-C--:B------:R-:W-:Y:S01]  /*15f0*/  LEA.HI.X.SX32 R130, R130, R8.reuse, 0x1, P0 ;  /* 0x0000000882827211 */ /* 0x080fe200000f0eff */
[----:B------:R-:W-:Y:S01]  /*1600*/  IMAD R120, R120, 0x2, R121 ;  /* 0x0000000278787824 */ /* 0x000fe200078e0279 */
[----:B------:R-:W-:Y:S01]  /*1610*/  LEA.HI.X.SX32 R128, R128, R8, 0x1, P2 ;  /* 0x0000000880807211 */ /* 0x000fe200010f0eff */
[----:B------:R-:W-:Y:S01]  /*1620*/  UIADD3.64 UR10, UR8, -UR10, URZ ;  /* 0x8000000a080a7297 */ /* 0x000fe2000fffe03f */
[----:B------:R-:W-:Y:S01]  /*1630*/  IADD3 R155, P4, R156, R163, RZ ;  /* 0x000000a39c9b7210 */ /* 0x000fe20007f9e0ff */
[----:B------:R-:W-:Y:S01]  /*1640*/  UMOV UR4, URZ ;  /* 0x0000003f00047c82 */ /* 0x000fe20008000000 */
[----:B------:R-:W-:Y:S01]  /*1650*/  LEA.HI.X.SX32 R154, R154, R9, 0x1, P3 ;  /* 0x000000099a9a7211 */ /* 0x000fe200018f0eff */
[----:B------:R-:W-:Y:S01]  /*1660*/  UIADD3.64 UR12, UR6, -UR12, URZ ;  /* 0x8000000c060c7297 */ /* 0x000fe2000fffe03f */
[-C--:B------:R-:W-:Y:S01]  /*1670*/  IADD3 R185, P0, R127, R124.reuse, RZ ;  /* 0x0000007c7fb97210 */ /* 0x080fe20007f1e0ff */
[----:B------:R-:W-:Y:S01]  /*1680*/  UMOV UR5, URZ ;  /* 0x0000003f00057c82 */ /* 0x000fe20008000000 */
[----:B------:R-:W-:Y:S01]  /*1690*/  IADD3 R183, P2, R125, R124, RZ ;  /* 0x0000007c7db77210 */ /* 0x000fe20007f5e0ff */
[----:B------:R-:W-:Y:S01]  /*16a0*/  ULDC UR9, c[0x0][0x238] ;  /* 0x00008e0000097ab9 */ /* 0x000fe20000000800 */
[----:B------:R-:W-:Y:S01]  /*16b0*/  LEA.HI.X.SX32 R126, R126, R8, 0x1, P1 ;  /* 0x000000087e7e7211 */ /* 0x000fe200008f0eff */
[----:B------:R-:W-:Y:S01]  /*16c0*/  UMOV UR26, UR8 ;  /* 0x00000008001a7c82 */ /* 0x000fe20008000000 */
[----:B------:R-:W-:Y:S01]  /*16d0*/  IADD3 R159, P3, R160, R163, RZ ;  /* 0x000000a3a09f7210 */ /* 0x000fe20007f7e0ff */
[----:B------:R-:W-:Y:S01]  /*16e0*/  UMOV UR27, 0xc0000010 ;  /* 0xc0000010001b7882 */ /* 0x000fe20000000000 */
[----:B------:R-:W-:Y:S01]  /*16f0*/  IADD3 R181, P1, R122, R124, RZ ;  /* 0x0000007c7ab57210 */ /* 0x000fe20007f3e0ff */
[----:B------:R-:W-:Y:S01]  /*1700*/  UMOV UR22, UR8 ;  /* 0x0000000800167c82 */ /* 0x000fe20008000000 */
[----:B------:R-:W-:Y:S01]  /*1710*/  LEA.HI.X.SX32 R156, R156, R9, 0x1, P4 ;  /* 0x000000099c9c7211 */ /* 0x000fe200020f0eff */
[----:B------:R-:W-:Y:S01]  /*1720*/  UMOV UR23, 0x80000020 ;  /* 0x8000002000177882 */ /* 0x000fe20000000000 */
[----:B------:R-:W-:-:S02]  /*1730*/  LEA.HI.X.SX32 R127, R127, R8, 0x1, P0 ;  /* 0x000000087f7f7211 */ /* 0x000fc400000f0eff */
[----:B------:R-:W-:Y:S02]  /*1740*/  LEA.HI.X.SX32 R125, R125, R8, 0x1, P2 ;  /* 0x000000087d7d7211 */ /* 0x000fe400010f0eff */
[----:B------:R-:W-:Y:S02]  /*1750*/  IADD3 R161, P4, R162, R163, RZ ;  /* 0x000000a3a2a17210 */ /* 0x000fe40007f9e0ff */
[----:B------:R-:W-:Y:S02]  /*1760*/  LEA.HI.X.SX32 R160, R160, R9, 0x1, P3 ;  /* 0x00000009a0a07211 */ /* 0x000fe400018f0eff */
[-C--:B------:R-:W-:Y:S02]  /*1770*/  IADD3 R182, P0, R123, R124.reuse, RZ ;  /* 0x0000007c7bb67210 */ /* 0x080fe40007f1e0ff */
[----:B------:R-:W-:Y:S02]  /*1780*/  IADD3 R179, P2, R121, R124, RZ ;  /* 0x0000007c79b37210 */ /* 0x000fe40007f5e0ff */
[----:B------:R-:W-:-:S02]  /*1790*/  LEA.HI.X.SX32 R122, R122, R8, 0x1, P1 ;  /* 0x000000087a7a7211 */ /* 0x000fc400008f0eff */
[----:B------:R-:W-:Y:S02]  /*17a0*/  IADD3 R163, P5, R164, R163, RZ ;  /* 0x000000a3a4a37210 */ /* 0x000fe40007fbe0ff */
[----:B------:R-:W-:Y:S02]  /*17b0*/  IADD3 R124, P3, R120, R124, RZ ;  /* 0x0000007c787c7210 */ /* 0x000fe40007f7e0ff */
[----:B------:R-:W-:Y:S02]  /*17c0*/  LOP3.LUT P1, RZ, R16, 0x2, RZ, 0xc0, !PT ;  /* 0x0000000210ff7812 */ /* 0x000fe4000782c0ff */
[----:B------:R-:W-:Y:S02]  /*17d0*/  LEA.HI.X.SX32 R123, R123, R8, 0x1, P0 ;  /* 0x000000087b7b7211 */ /* 0x000fe400000f0eff */
[-C--:B------:R-:W-:Y:S02]  /*17e0*/  LEA.HI.X.SX32 R162, R162, R9.reuse, 0x1, P4 ;  /* 0x00000009a2a27211 */ /* 0x080fe400020f0eff */
[----:B------:R-:W-:-:S02]  /*17f0*/  LEA.HI.X.SX32 R164, R164, R9, 0x1, P5 ;  /* 0x00000009a4a47211 */ /* 0x000fc400028f0eff */
[-C--:B------:R-:W-:Y:S02]  /*1800*/  LEA.HI.X.SX32 R121, R121, R8.reuse, 0x1, P2 ;  /* 0x0000000879797211 */ /* 0x080fe400010f0eff */
[----:B------:R-:W-:Y:S02]  /*1810*/  LEA.HI.X.SX32 R120, R120, R8, 0x1, P3 ;  /* 0x0000000878787211 */ /* 0x000fe400018f0eff */
[----:B------:R-:W-:Y:S02]  /*1820*/  LOP3.LUT P0, RZ, R16, 0x1, RZ, 0xc0, !PT ;  /* 0x0000000110ff7812 */ /* 0x000fe4000780c0ff */
[----:B------:R-:W-:Y:S02]  /*1830*/  LOP3.LUT R21, R15, 0x30, RZ, 0x3c, !PT ;  /* 0x000000300f157812 */ /* 0x000fe400078e3cff */
[----:B------:R-:W-:Y:S02]  /*1840*/  MOV R170, 0x3f800000 ;  /* 0x3f80000000aa7802 */ /* 0x000fe40000000f00 */
[----:B------:R-:W-:-:S02]  /*1850*/  MOV R177, 0xff800000 ;  /* 0xff80000000b17802 */ /* 0x000fc40000000f00 */
[----:B------:R-:W-:Y:S02]  /*1860*/  SEL R19, R19, 0x1054, !P1 ;  /* 0x0000105413137807 */ /* 0x000fe40004800000 */
[----:B------:R-:W-:Y:S02]  /*1870*/  SEL R18, R18, 0x3276, !P1 ;  /* 0x0000327612127807 */ /* 0x000fe40004800000 */
[----:B------:R-:W-:-:S07]  /*1880*/  LOP3.LUT R17, R132, 0x1, RZ, 0x3c, !PT ;  /* 0x0000000184117812 */ /* 0x000fce00078e3cff */
.L_x_1:
[----:B------:R-:W-:Y:S02]  /*1890*/  SHF.R.S32.HI R37, RZ, 0x1f, R2 ;  /* 0x0000001fff257819 */ /* 0x000fe40000011402 */
[C---:B------:R-:W-:Y:S02]  /*18a0*/  IADD3 R4, P1, R2.reuse, R133, RZ ;  /* 0x0000008502047210 */ /* 0x040fe40007f3e0ff */
[----:B------:R-:W-:-:S03]  /*18b0*/  IADD3 R6, P2, R2, R135, RZ ;  /* 0x0000008702067210 */ /* 0x000fc60007f5e0ff */
[C---:B------:R-:W-:Y:S01]  /*18c0*/  IMAD.X R5, R37.reuse, 0x1, R134, P1 ;  /* 0x0000000125057824 */ /* 0x040fe200008e0686 */
[C---:B------:R-:W-:Y:S01]  /*18d0*/  IADD3 R8, P1, R2.reuse, R137, RZ ;  /* 0x0000008902087210 */ /* 0x040fe20007f3e0ff */
[C---:B------:R-:W-:Y:S01]  /*18e0*/  IMAD.X R7, R37.reuse, 0x1, R136, P2 ;  /* 0x0000000125077824 */ /* 0x040fe200010e0688 */
[C---:B------:R-:W-:Y:S02]  /*18f0*/  IADD3 R24, P2, R2.reuse, R139, RZ ;  /* 0x0000008b02187210 */ /* 0x040fe40007f5e0ff */
[C---:B------:R-:W-:Y:S01]  /*1900*/  IADD3.X R9, R37.reuse, R138, RZ, P1, !PT ;  /* 0x0000008a25097210 */ /* 0x040fe20000ffe4ff */
[----:B------:R0:W2:Y:S01]  /*1910*/  LDG.E.U8 R20, desc[UR20][R4.64] ;  /* 0x0000001404147981 */ /* 0x0000a2000c1e1100 */
[C---:B------:R-:W-:Y:S01]  /*1920*/  IADD3 R26, P1, R2.reuse, R141, RZ ;  /* 0x0000008d021a7210 */ /* 0x040fe20007f3e0ff */
[C---:B------:R-:W-:Y:S01]  /*1930*/  IMAD.X R25, R37.reuse, 0x1, R140, P2 ;  /* 0x0000000125197824 */ /* 0x040fe200010e068c */
[C---:B------:R-:W-:Y:S01]  /*1940*/  IADD3 R28, P2, R2.reuse, R143, RZ ;  /* 0x0000008f021c7210 */ /* 0x040fe20007f5e0ff */
[----:B------:R1:W3:Y:S02]  /*1950*/  LDG.E.U8 R36, desc[UR20][R6.64] ;  /* 0x0000001406247981 */ /* 0x0002e4000c1e1100 */
[C---:B------:R-:W-:Y:S01]  /*1960*/  IMAD.X R27, R37.reuse, 0x1, R142, P1 ;  /* 0x00000001251b7824 */ /* 0x040fe200008e068e */
[C---:B------:R-:W-:Y:S01]  /*1970*/  IADD3 R30, P1, R2.reuse, R145, RZ ;  /* 0x00000091021e7210 */ /* 0x040fe20007f3e0ff */
[----:B------:R-:W-:Y:S01]  /*1980*/  IMAD.X R29, R37, 0x1, R144, P2 ;  /* 0x00000001251d7824 */ /* 0x000fe200010e0690 */
[----:B------:R-:W4:Y:S01]  /*1990*/  LDG.E.U8 R38, desc[UR20][R8.64] ;  /* 0x0000001408267981 */ /* 0x000f22000c1e1100 */
[----:B0-----:R-:W-:-:S02]  /*19a0*/  IADD3 R4, P2, R2, R147, RZ ;  /* 0x0000009302047210 */ /* 0x001fc40007f5e0ff */
[C---:B------:R-:W-:Y:S01]  /*19b0*/  IMAD.X R31, R37.reuse, 0x1, R146, P1 ;  /* 0x00000001251f7824 */ /* 0x040fe200008e0692 */
[----:B------:R0:W5:Y:S01]  /*19c0*/  LDG.E.U8 R40, desc[UR20][R26.64] ;  /* 0x000000141a287981 */ /* 0x000162000c1e1100 */
[C---:B-1----:R-:W-:Y:S02]  /*19d0*/  IADD3 R6, P1, R2.reuse, R149, RZ ;  /* 0x0000009502067210 */ /* 0x042fe40007f3e0ff */
[C---:B------:R-:W-:Y:S01]  /*19e0*/  IADD3.X R5, R37.reuse, R148, RZ, P2, !PT ;  /* 0x0000009425057210 */ /* 0x040fe200017fe4ff */
[----:B------:R1:W3:Y:S01]  /*19f0*/  LDG.E.U8 R178, desc[UR20][R24.64] ;  /* 0x0000001418b27981 */ /* 0x0002e2000c1e1100 */
[C---:B------:R-:W-:Y:S01]  /*1a00*/  IADD3 R32, P2, R2.reuse, R153, RZ ;  /* 0x0000009902207210 */ /* 0x040fe20007f5e0ff */
[C---:B------:R-:W-:Y:S01]  /*1a10*/  IMAD.X R7, R37.reuse, 0x1, R150, P1 ;  /* 0x0000000125077824 */ /* 0x040fe200008e0696 */
[C---:B------:R-:W-:Y:S01]  /*1a20*/  IADD3 R34, P1, R2.reuse, R157, RZ ;  /* 0x0000009d02227210 */ /* 0x040fe20007f3e0ff */
[----:B------:R1:W3:Y:S02]  /*1a30*/  LDG.E.U8 R196, desc[UR20][R4.64] ;  /* 0x0000001404c47981 */ /* 0x0002e4000c1e1100 */
[C---:B------:R-:W-:Y:S01]  /*1a40*/  IMAD.X R33, R37.reuse, 0x1, R154, P2 ;  /* 0x0000000125217824 */ /* 0x040fe200010e069a */
[C---:B0-----:R-:W-:Y:S01]  /*1a50*/  IADD3 R26, P2, R2.reuse, R161, RZ ;  /* 0x000000a1021a7210 */ /* 0x041fe20007f5e0ff */
[C---:B------:R-:W-:Y:S01]  /*1a60*/  IMAD.X R35, R37.reuse, 0x1, R158, P1 ;  /* 0x0000000125237824 */ /* 0x040fe200008e069e */
[C---:B------:R-:W-:Y:S01]  /*1a70*/  IADD3 R8, P1, R2.reuse, R151, RZ ;  /* 0x0000009702087210 */ /* 0x040fe20007f3e0ff */
[----:B------:R0:W3:Y:S02]  /*1a80*/  LDG.E.U8 R42, desc[UR20][R6.64] ;  /* 0x00000014062a7981 */ /* 0x0000e4000c1e1100 */
[C---:B------:R-:W-:Y:S01]  /*1a90*/  IMAD.X R27, R37.reuse, 0x1, R162, P2 ;  /* 0x00000001251b7824 */ /* 0x040fe200010e06a2 */
[----:B------:R-:W-:Y:S01]  /*1aa0*/  IADD3.X R9, R37, R152, RZ, P1, !PT ;  /* 0x0000009825097210 */ /* 0x000fe20000ffe4ff */
[----:B------:R-:W3:Y:S01]  /*1ab0*/  LDG.E.U8 R30, desc[UR20][R30.64] ;  /* 0x000000141e1e7981 */ /* 0x000ee2000c1e1100 */
[----:B-1----:R-:W-:-:S02]  /*1ac0*/  IADD3 R24, P2, R2, R155, RZ ;  /* 0x0000009b02187210 */ /* 0x002fc40007f5e0ff */
[C---:B------:R-:W-:Y:S01]  /*1ad0*/  IADD3 R4, P3, R2.reuse, R159, RZ ;  /* 0x0000009f02047210 */ /* 0x040fe20007f7e0ff */
[----:B------:R-:W3:Y:S01]  /*1ae0*/  LDG.E.U8 R32, desc[UR20][R32.64] ;  /* 0x0000001420207981 */ /* 0x000ee2000c1e1100 */
[----:B0-----:R-:W-:Y:S01]  /*1af0*/  IADD3 R6, P1, R2, R163, RZ ;  /* 0x000000a302067210 */ /* 0x001fe20007f3e0ff */
[C---:B------:R-:W-:Y:S02]  /*1b00*/  IMAD.X R25, R37.reuse, 0x1, R156, P2 ;  /* 0x0000000125197824 */ /* 0x040fe400010e069c */
[----:B------:R-:W3:Y:S01]  /*1b10*/  LDG.E.U8 R34, desc[UR20][R34.64] ;  /* 0x0000001422227981 */ /* 0x000ee2000c1e1100 */
[C---:B------:R-:W-:Y:S02]  /*1b20*/  IMAD.X R5, R37.reuse, 0x1, R160, P3 ;  /* 0x0000000125057824 */ /* 0x040fe400018e06a0 */
[----:B------:R-:W-:Y:S01]  /*1b30*/  IMAD.X R7, R37, 0x1, R164, P1 ;  /* 0x0000000125077824 */ /* 0x000fe200008e06a4 */
[----:B------:R-:W3:Y:S04]  /*1b40*/  LDG.E.U8 R26, desc[UR20][R26.64] ;  /* 0x000000141a1a7981 */ /* 0x000ee8000c1e1100 */
[----:B------:R-:W3:Y:S04]  /*1b50*/  LDG.E.U8 R180, desc[UR20][R28.64] ;  /* 0x000000141cb47981 */ /* 0x000ee8000c1e1100 */
[----:B------:R-:W3:Y:S04]  /*1b60*/  LDG.E.U8 R8, desc[UR20][R8.64] ;  /* 0x0000001408087981 */ /* 0x000ee8000c1e1100 */
[----:B------:R-:W3:Y:S04]  /*1b70*/  LDG.E.U8 R198, desc[UR20][R24.64] ;  /* 0x0000001418c67981 */ /* 0x000ee8000c1e1100 */
[----:B------:R-:W3:Y:S04]  /*1b80*/  LDG.E.U8 R4, desc[UR20][R4.64] ;  /* 0x0000001404047981 */ /* 0x000ee8000c1e1100 */
[----:B------:R-:W3:Y:S01]  /*1b90*/  LDG.E.U8 R6, desc[UR20][R6.64] ;  /* 0x0000001406067981 */ /* 0x000ee2000c1e1100 */
[----:B------:R-:W-:Y:S06]  /*1ba0*/  BAR.SYNC.DEFER_BLOCKING 0x0 ;  /* 0x0000000000007b1d */ /* 0x000fec0000010000 */
[----:B------:R-:W-:Y:S01]  /*1bb0*/  UMOV UR24, UR6 ;  /* 0x0000000600187c82 */ /* 0x000fe20008000000 */
[----:B------:R-:W-:Y:S01]  /*1bc0*/  UMOV UR25, 0xc0000010 ;  /* 0xc000001000197882 */ /* 0x000fe20000000000 */
[----:B------:R-:W-:Y:S01]  /*1bd0*/  UMOV UR14, UR26 ;  /* 0x0000001a000e7c82 */ /* 0x000fe20008000000 */
[----:B------:R-:W-:Y:S01]  /*1be0*/  UMOV UR15, UR27 ;  /* 0x0000001b000f7c82 */ /* 0x000fe20008000000 */
[----:B--2---:R-:W-:Y:S04]  /*1bf0*/  STS.U8 [R15+UR16+0x1000], R20 ;  /* 0x001000140f007988 */ /* 0x004fe80008000010 */
[----:B----4-:R-:W-:Y:S04]  /*1c00*/  STS.U8 [R15+UR16+0x1100], R38 ;  /* 0x001100260f007988 */ /* 0x010fe80008000010 */
[----:B-----5:R-:W-:Y:S04]  /*1c10*/  STS.U8 [R15+UR16+0x1200], R40 ;  /* 0x001200280f007988 */ /* 0x020fe80008000010 */
[----:B---3--:R-:W-:Y:S04]  /*1c20*/  STS.U8 [R15+UR16+0x1400], R42 ;  /* 0x0014002a0f007988 */ /* 0x008fe80008000010 */
[----:B------:R-:W-:Y:S04]  /*1c30*/  STS.U8 [R15+UR16+0x1300], R30 ;  /* 0x0013001e0f007988 */ /* 0x000fe80008000010 */
[----:B------:R-:W-:Y:S04]  /*1c40*/  STS.U8 [R15+UR16+0x1500], R32 ;  /* 0x001500200f007988 */ /* 0x000fe80008000010 */
[----:B------:R-:W-:Y:S04]  /*1c50*/  STS.U8 [R15+UR16+0x1600], R34 ;  /* 0x001600220f007988 */ /* 0x000fe80008000010 */
[----:B------:R-:W-:Y:S04]  /*1c60*/  STS.U8 [R15+UR16+0x1700], R26 ;  /* 0x0017001a0f007988 */ /* 0x000fe80008000010 */
[----:B------:R0:W-:Y:S04]  /*1c70*/  STS.U8 [R23+UR16+0x1080], R36 ;  /* 0x0010802417007988 */ /* 0x0001e80008000010 */
[----:B------:R-:W-:Y:S04]  /*1c80*/  STS.U8 [R23+UR16+0x1180], R178 ;  /* 0x001180b217007988 */ /* 0x000fe80008000010 */
[----:B------:R-:W-:Y:S04]  /*1c90*/  STS.U8 [R23+UR16+0x1280], R180 ;  /* 0x001280b417007988 */ /* 0x000fe80008000010 */
[----:B------:R-:W-:Y:S04]  /*1ca0*/  STS.U8 [R23+UR16+0x1380], R196 ;  /* 0x001380c417007988 */ /* 0x000fe80008000010 */
[----:B------:R-:W-:Y:S04]  /*1cb0*/  STS.U8 [R23+UR16+0x1480], R8 ;  /* 0x0014800817007988 */ /* 0x000fe80008000010 */
[----:B------:R-:W-:Y:S04]  /*1cc0*/  STS.U8 [R23+UR16+0x1580], R198 ;  /* 0x001580c617007988 */ /* 0x000fe80008000010 */
[----:B------:R1:W-:Y:S04]  /*1cd0*/  STS.U8 [R23+UR16+0x1680], R4 ;  /* 0x0016800417007988 */ /* 0x0003e80008000010 */
[----:B------:R2:W-:Y:S01]  /*1ce0*/  STS.U8 [R23+UR16+0x1780], R6 ;  /* 0x0017800617007988 */ /* 0x0005e20008000010 */
[----:B------:R3:W-:Y:S06]  /*1cf0*/  MEMBAR.ALL.CTA ;  /* 0x0000000000007992 */ /* 0x0007ec0000008000 */
[----:B---3--:R-:W3:Y:S02]  /*1d00*/  FENCE.VIEW.ASYNC.S ;  /* 0x00000000000073c6 */ /* 0x008ee40000000000 */
[----:B---3--:R-:W-:Y:S06]  /*1d10*/  BAR.SYNC.DEFER_BLOCKING 0x0 ;  /* 0x0000000000007b1d */ /* 0x008fec0000010000 */
[----:B0-----:R-:W-:-:S06]  /*1d20*/  WARPGROUP.ARRIVE ;  /* 0x00000000000079c5 */ /* 0x001fcc0000000000 */
[----:B------:R-:W-:Y:S04]  /*1d30*/  QGMMA.64x64x32.F32.E4M3.E4M3 R56, gdesc[UR24], RZ, !UPT ;  /* 0x00e00000183879f3 */ /* 0x000fe8000c7008ff */
[----:B------:R-:W-:Y:S03]  /*1d40*/  QGMMA.64x64x32.F32.E4M3.E4M3 R24, gdesc[UR12], RZ, !UPT, gsb0 ;  /* 0x00e000000c1879f3 */ /* 0x000fe6000c0008ff */
[----:B------:R-:W-:Y:S02]  /*1d50*/  WARPGROUP.DEPBAR.LE gsb0, 0x0 ;  /* 0x00008000000079c5 */ /* 0x000fe40000010000 */
[----:B------:R-:W-:Y:S01]  /*1d60*/  FMUL R5, R58, UR9 ;  /* 0x000000093a057c20 */ /* 0x000fe20008400000 */
[----:B-1----:R-:W-:Y:S01]  /*1d70*/  FMUL R4, R59, UR9 ;  /* 0x000000093b047c20 */ /* 0x002fe20008400000 */
[----:B--2---:R-:W-:-:S04]  /*1d80*/  FMUL R6, R62, UR9 ;  /* 0x000000093e067c20 */ /* 0x004fc80008400000 */
[----:B------:R-:W-:Y:S01]  /*1d90*/  FMNMX R5, R5, R4, !PT ;  /* 0x0000000405057209 */ /* 0x000fe20007800000 */
[----:B------:R-:W-:-:S03]  /*1da0*/  FMUL R4, R63, UR9 ;  /* 0x000000093f047c20 */ /* 0x000fc60008400000 */
        /* <DEDUP_REMOVED lines=24> */
[----:B------:R-:W-:-:S04]  /*1f30*/  FMNMX R5, R5, R6, !PT ;  /* 0x0000000605057209 */ /* 0x000fc80007800000 */
[----:B------:R-:W-:-:S05]  /*1f40*/  FMNMX R8, R4, R5, !PT ;  /* 0x0000000504087209 */ /* 0x000fca0007800000 */
[----:B------:R-:W0:Y:S01]  /*1f50*/  SHFL.BFLY PT, R5, R8, 0x2, 0x1f ;  /* 0x0c401f0008057f89 */ /* 0x000e2200000e0000 */
[----:B------:R-:W-:Y:S01]  /*1f60*/  FMUL R4, R56, UR9 ;  /* 0x0000000938047c20 */ /* 0x000fe20008400000 */
[----:B------:R-:W-:Y:S01]  /*1f70*/  FMUL R6, R60, UR9 ;  /* 0x000000093c067c20 */ /* 0x000fe20008400000 */
[----:B0-----:R-:W-:Y:S01]  /*1f80*/  FMNMX R9, R8, R5, !PT ;  /* 0x0000000508097209 */ /* 0x001fe20007800000 */
[----:B------:R-:W-:-:S05]  /*1f90*/  FMUL R5, R57, UR9 ;  /* 0x0000000939057c20 */ /* 0x000fca0008400000 */
        /* <DEDUP_REMOVED lines=11> */
[----:B------:R-:W-:Y:S01]  /*2050*/  FMUL R5, R72, UR9 ;  /* 0x0000000948057c20 */ /* 0x000fe20008400000 */
[----:B------:R-:W0:Y:S02]  /*2060*/  SHFL.BFLY PT, R20, R9, 0x1, 0x1f ;  /* 0x0c201f0009147f89 */ /* 0x000e2400000e0000 */
        /* <DEDUP_REMOVED lines=9> */
[----:B------:R-:W-:Y:S01]  /*2100*/  FMNMX R8, R5, R4, !PT ;  /* 0x0000000405087209 */ /* 0x000fe20007800000 */
[----:B------:R-:W-:Y:S01]  /*2110*/  FMUL R5, R81, UR9 ;  /* 0x0000000951057c20 */ /* 0x000fe20008400000 */
[----:B0-----:R-:W-:-:S04]  /*2120*/  FMNMX R20, R9, R20, !PT ;  /* 0x0000001409147209 */ /* 0x001fc80007800000 */
[----:B------:R-:W-:Y:S01]  /*2130*/  FMNMX R9, R5, R8, !PT ;  /* 0x0000000805097209 */ /* 0x000fe20007800000 */
[----:B------:R-:W-:-:S05]  /*2140*/  FMUL R8, R84, UR9 ;  /* 0x0000000954087c20 */ /* 0x000fca0008400000 */
[----:B------:R-:W-:Y:S01]  /*2150*/  FMNMX R9, R8, R9, !PT ;  /* 0x0000000908097209 */ /* 0x000fe20007800000 */
[----:B------:R-:W-:-:S05]  /*2160*/  FMUL R8, R85, UR9 ;  /* 0x0000000955087c20 */ /* 0x000fca0008400000 */
[----:B------:R-:W-:-:S05]  /*2170*/  FMNMX R195, R8, R9, !PT ;  /* 0x0000000908c37209 */ /* 0x000fca0007800000 */
[----:B------:R-:W0:Y:S01]  /*2180*/  SHFL.BFLY PT, R202, R195, 0x2, 0x1f ;  /* 0x0c401f00c3ca7f89 */ /* 0x000e2200000e0000 */
[----:B------:R-:W-:Y:S02]  /*2190*/  USHF.R.S32.HI UR8, URZ, 0x1f, UR4 ;  /* 0x0000001f3f087899 */ /* 0x000fe40008011404 */
[----:B------:R-:W-:Y:S01]  /*21a0*/  IADD3 R4, P1, R189, UR4, RZ ;  /* 0x00000004bd047c10 */ /* 0x000fe2000ff3e0ff */
[----:B------:R-:W-:Y:S01]  /*21b0*/  FMUL R9, R26, UR9 ;  /* 0x000000091a097c20 */ /* 0x000fe20008400000 */
[----:B------:R-:W-:Y:S01]  /*21c0*/  IADD3 R6, P2, R192, UR4, RZ ;  /* 0x00000004c0067c10 */ /* 0x000fe2000ff5e0ff */
[----:B------:R-:W-:Y:S01]  /*21d0*/  FMUL R196, R27, UR9 ;  /* 0x000000091bc47c20 */ /* 0x000fe20008400000 */
[----:B------:R-:W-:Y:S02]  /*21e0*/  IADD3.X R5, R165, UR8, RZ, P1, !PT ;  /* 0x00000008a5057c10 */ /* 0x000fe40008ffe4ff */
[----:B------:R-:W-:Y:S02]  /*21f0*/  IADD3 R8, P1, R193, UR4, RZ ;  /* 0x00000004c1087c10 */ /* 0x000fe4000ff3e0ff */
[----:B------:R-:W-:Y:S01]  /*2200*/  IADD3.X R7, R168, UR8, RZ, P2, !PT ;  /* 0x00000008a8077c10 */ /* 0x000fe200097fe4ff */
[----:B------:R1:W2:Y:S01]  /*2210*/  LDG.E.U8 R178, desc[UR20][R4.64] ;  /* 0x0000001404b27981 */ /* 0x0002a2000c1e1100 */
[----:B------:R-:W-:-:S02]  /*2220*/  FMNMX R196, R9, R196, !PT ;  /* 0x000000c409c47209 */ /* 0x000fc40007800000 */
[----:B------:R-:W-:Y:S01]  /*2230*/  IADD3.X R9, R169, UR8, RZ, P1, !PT ;  /* 0x00000008a9097c10 */ /* 0x000fe20008ffe4ff */
[----:B------:R3:W4:Y:S04]  /*2240*/  LDG.E.U8 R180, desc[UR20][R6.64] ;  /* 0x0000001406b47981 */ /* 0x000728000c1e1100 */
[----:B------:R5:W4:Y:S01]  /*2250*/  LDG.E.U8 R197, desc[UR20][R8.64] ;  /* 0x0000001408c57981 */ /* 0x000b22000c1e1100 */
[----:B0-----:R-:W-:Y:S01]  /*2260*/  FMNMX R203, R195, R202, !PT ;  /* 0x000000cac3cb7209 */ /* 0x001fe20007800000 */
[----:B-1----:R-:W-:Y:S01]  /*2270*/  FMUL R5, R30, UR9 ;  /* 0x000000091e057c20 */ /* 0x002fe20008400000 */
[----:B------:R-:W-:-:S03]  /*2280*/  IADD3 R4, P1, R194, UR4, RZ ;  /* 0x00000004c2047c10 */ /* 0x000fc6000ff3e0ff */
[----:B------:R-:W0:Y:S01]  /*2290*/  SHFL.BFLY PT, R204, R203, 0x1, 0x1f ;  /* 0x0c201f00cbcc7f89 */ /* 0x000e2200000e0000 */
[----:B------:R-:W-:Y:S01]  /*22a0*/  FMNMX R198, R5, R196, !PT ;  /* 0x000000c405c67209 */ /* 0x000fe20007800000 */
[----:B---3--:R-:W-:Y:S01]  /*22b0*/  FMUL R7, R31, UR9 ;  /* 0x000000091f077c20 */ /* 0x008fe20008400000 */
[----:B------:R-:W-:Y:S02]  /*22c0*/  IADD3.X R5, R131, UR8, RZ, P1, !PT ;  /* 0x0000000883057c10 */ /* 0x000fe40008ffe4ff */
[----:B------:R-:W-:Y:S01]  /*22d0*/  IADD3 R6, P1, R188, UR4, RZ ;  /* 0x00000004bc067c10 */ /* 0x000fe2000ff3e0ff */
[----:B-----5:R-:W-:Y:S01]  /*22e0*/  FMUL R9, R34, UR9 ;  /* 0x0000000922097c20 */ /* 0x020fe20008400000 */
[----:B------:R-:W-:Y:S01]  /*22f0*/  FMNMX R200, R7, R198, !PT ;  /* 0x000000c607c87209 */ /* 0x000fe20007800000 */
[----:B------:R-:W-:Y:S01]  /*2300*/  FMUL R195, R35, UR9 ;  /* 0x0000000923c37c20 */ /* 0x000fe20008400000 */
[----:B------:R-:W-:Y:S01]  /*2310*/  IADD3.X R7, R130, UR8, RZ, P1, !PT ;  /* 0x0000000882077c10 */ /* 0x000fe20008ffe4ff */
[----:B------:R1:W3:Y:S01]  /*2320*/  LDG.E.U8 R196, desc[UR20][R4.64] ;  /* 0x0000001404c47981 */ /* 0x0002e2000c1e1100 */
[----:B------:R-:W-:-:S02]  /*2330*/  IADD3 R8, P1, R187, UR4, RZ ;  /* 0x00000004bb087c10 */ /* 0x000fc4000ff3e0ff */
[----:B------:R-:W-:Y:S01]  /*2340*/  FMNMX R202, R9, R200, !PT ;  /* 0x000000c809ca7209 */ /* 0x000fe20007800000 */
[----:B------:R5:W4:Y:S01]  /*2350*/  LDG.E.U8 R198, desc[UR20][R6.64] ;  /* 0x0000001406c67981 */ /* 0x000b22000c1e1100 */
[----:B------:R-:W-:Y:S02]  /*2360*/  IADD3.X R9, R129, UR8, RZ, P1, !PT ;  /* 0x0000000881097c10 */ /* 0x000fe40008ffe4ff */
[----:B------:R-:W-:Y:S02]  /*2370*/  FMNMX R195, R195, R202, !PT ;  /* 0x000000cac3c37209 */ /* 0x000fe40007800000 */
[----:B-1----:R-:W-:Y:S01]  /*2380*/  IADD3 R4, P1, R186, UR4, RZ ;  /* 0x00000004ba047c10 */ /* 0x002fe2000ff3e0ff */
[----:B------:R1:W3:Y:S01]  /*2390*/  LDG.E.U8 R200, desc[UR20][R8.64] ;  /* 0x0000001408c87981 */ /* 0x0002e2000c1e1100 */
[----:B-----5:R-:W-:Y:S02]  /*23a0*/  FMUL R6, R38, UR9 ;  /* 0x0000000926067c20 */ /* 0x020fe40008400000 */
[----:B------:R-:W-:-:S02]  /*23b0*/  IADD3.X R5, R128, UR8, RZ, P1, !PT ;  /* 0x0000000880057c10 */ /* 0x000fc40008ffe4ff */
[----:B------:R-:W-:Y:S02]  /*23c0*/  FMNMX R20, R20, R177, !PT ;  /* 0x000000b114147209 */ /* 0x000fe40007800000 */
[----:B------:R-:W-:Y:S01]  /*23d0*/  FMNMX R201, R6, R195, !PT ;  /* 0x000000c306c97209 */ /* 0x000fe20007800000 */
[----:B------:R5:W3:Y:S01]  /*23e0*/  LDG.E.U8 R199, desc[UR20][R4.64] ;  /* 0x0000001404c77981 */ /* 0x000ae2000c1e1100 */
[----:B------:R-:W-:Y:S02]  /*23f0*/  IADD3 R6, P1, R185, UR4, RZ ;  /* 0x00000004b9067c10 */ /* 0x000fe4000ff3e0ff */
[----:B0-----:R-:W-:Y:S01]  /*2400*/  FMNMX R203, R203, R204, !PT ;  /* 0x000000cccbcb7209 */ /* 0x001fe20007800000 */
[----:B-1----:R-:W-:Y:S01]  /*2410*/  FFMA R9, R87, UR9, -R20 ;  /* 0x0000000957097c23 */ /* 0x002fe20008000814 */
[----:B------:R-:W-:Y:S02]  /*2420*/  IADD3.X R7, R127, UR8, RZ, P1, !PT ;  /* 0x000000087f077c10 */ /* 0x000fe40008ffe4ff */
[----:B------:R-:W-:Y:S01]  /*2430*/  FMNMX R87, R203, R174, !PT ;  /* 0x000000aecb577209 */ /* 0x000fe20007800000 */
[----:B-----5:R-:W-:Y:S01]  /*2440*/  FMUL R4, R39, UR9 ;  /* 0x0000000927047c20 */ /* 0x020fe20008400000 */
[----:B------:R-:W-:Y:S01]  /*2450*/  IADD3 R8, P1, R184, UR4, RZ ;  /* 0x00000004b8087c10 */ /* 0x000fe2000ff3e0ff */
[----:B------:R-:W-:Y:S01]  /*2460*/  FMUL R5, R42, UR9 ;  /* 0x000000092a057c20 */ /* 0x000fe20008400000 */
[----:B------:R-:W-:Y:S01]  /*2470*/  FMUL R195, R9, 1.4426950216293334961 ;  /* 0x3fb8aa3b09c37820 */ /* 0x000fe20000400000 */
[----:B------:R0:W5:Y:S01]  /*2480*/  LDG.E.U8 R202, desc[UR20][R6.64] ;  /* 0x0000001406ca7981 */ /* 0x000162000c1e1100 */
[----:B------:R-:W-:-:S02]  /*2490*/  FMNMX R206, R4, R201, !PT ;  /* 0x000000c904ce7209 */ /* 0x000fc40007800000 */
[----:B------:R-:W-:Y:S02]  /*24a0*/  IADD3.X R9, R126, UR8, RZ, P1, !PT ;  /* 0x000000087e097c10 */ /* 0x000fe40008ffe4ff */
[----:B------:R-:W-:Y:S02]  /*24b0*/  FMNMX R203, R5, R206, !PT ;  /* 0x000000ce05cb7209 */ /* 0x000fe40007800000 */
[----:B------:R-:W-:Y:S01]  /*24c0*/  IADD3 R4, P1, R183, UR4, RZ ;  /* 0x00000004b7047c10 */ /* 0x000fe2000ff3e0ff */
[----:B------:R1:W3:Y:S01]  /*24d0*/  LDG.E.U8 R204, desc[UR20][R8.64] ;  /* 0x0000001408cc7981 */ /* 0x0002e2000c1e1100 */
[----:B0-----:R-:W-:Y:S01]  /*24e0*/  FFMA R7, R60, UR9, -R87 ;  /* 0x000000093c077c23 */ /* 0x001fe20008000857 */
[----:B------:R-:W-:Y:S01]  /*24f0*/  FMUL R60, R43, UR9 ;  /* 0x000000092b3c7c20 */ /* 0x000fe20008400000 */
[----:B------:R-:W-:Y:S02]  /*2500*/  IADD3.X R5, R125, UR8, RZ, P1, !PT ;  /* 0x000000087d057c10 */ /* 0x000fe40008ffe4ff */
[----:B------:R-:W-:-:S02]  /*2510*/  IADD3 R6, P1, R181, UR4, RZ ;  /* 0x00000004b5067c10 */ /* 0x000fc4000ff3e0ff */
[----:B------:R-:W-:Y:S01]  /*2520*/  FMNMX R203, R60, R203, !PT ;  /* 0x000000cb3ccb7209 */ /* 0x000fe20007800000 */
[----:B-1----:R-:W-:Y:S01]  /*2530*/  FMUL R8, R46, UR9 ;  /* 0x000000092e087c20 */ /* 0x002fe20008400000 */
[----:B------:R-:W-:Y:S01]  /*2540*/  FMUL R9, R47, UR9 ;  /* 0x000000092f097c20 */ /* 0x000fe20008400000 */
[----:B------:R-:W-:Y:S01]  /*2550*/  FMUL R205, R7, 1.4426950216293334961 ;  /* 0x3fb8aa3b07cd7820 */ /* 0x000fe20000400000 */
[----:B------:R0:W3:Y:S02]  /*2560*/  LDG.E.U8 R201, desc[UR20][R4.64] ;  /* 0x0000001404c97981 */ /* 0x0000e4000c1e1100 */
[----:B------:R-:W-:Y:S01]  /*2570*/  FMNMX R8, R8, R203, !PT ;  /* 0x000000cb08087209 */ /* 0x000fe20007800000 */
[----:B------:R-:W-:Y:S01]  /*2580*/  FFMA R203, R64, UR9, -R87 ;  /* 0x0000000940cb7c23 */ /* 0x000fe20008000857 */
[----:B------:R-:W-:Y:S02]  /*2590*/  IADD3.X R7, R122, UR8, RZ, P1, !PT ;  /* 0x000000087a077c10 */ /* 0x000fe40008ffe4ff */
[----:B------:R-:W-:Y:S01]  /*25a0*/  FMNMX R64, R9, R8, !PT ;  /* 0x0000000809407209 */ /* 0x000fe20007800000 */
[----:B0-----:R-:W-:-:S02]  /*25b0*/  FMUL R5, R50, UR9 ;  /* 0x0000000932057c20 */ /* 0x001fc40008400000 */
[----:B------:R0:W3:Y:S01]  /*25c0*/  LDG.E.U8 R206, desc[UR20][R6.64] ;  /* 0x0000001406ce7981 */ /* 0x0000e2000c1e1100 */
[----:B------:R-:W-:Y:S01]  /*25d0*/  FMUL R8, R51, UR9 ;  /* 0x0000000933087c20 */ /* 0x000fe20008400000 */
[----:B------:R-:W-:Y:S02]  /*25e0*/  IADD3 R4, P1, R179, UR4, RZ ;  /* 0x00000004b3047c10 */ /* 0x000fe4000ff3e0ff */
[----:B0-----:R-:W-:Y:S02]  /*25f0*/  FMNMX R7, R5, R64, !PT ;  /* 0x0000004005077209 */ /* 0x001fe40007800000 */
[----:B------:R-:W-:Y:S02]  /*2600*/  IADD3.X R5, R121, UR8, RZ, P1, !PT ;  /* 0x0000000879057c10 */ /* 0x000fe40008ffe4ff */
[----:B------:R-:W-:Y:S01]  /*2610*/  FMNMX R8, R8, R7, !PT ;  /* 0x0000000708087209 */ /* 0x000fe20007800000 */
[----:B------:R-:W-:Y:S01]  /*2620*/  FMUL R7, R54, UR9 ;  /* 0x0000000936077c20 */ /* 0x000fe20008400000 */
[----:B------:R-:W-:Y:S01]  /*2630*/  IADD3 R6, P1, R124, UR4, RZ ;  /* 0x000000047c067c10 */ /* 0x000fe2000ff3e0ff */
[----:B------:R-:W-:Y:S01]  /*2640*/  FMUL R203, R203, 1.4426950216293334961 ;  /* 0x3fb8aa3bcbcb7820 */ /* 0x000fe20000400000 */
[--C-:B------:R-:W-:Y:S01]  /*2650*/  FFMA R72, R72, UR9, -R87.reuse ;  /* 0x0000000948487c23 */ /* 0x100fe20008000857 */
[----:B------:R-:W-:Y:S01]  /*2660*/  FMUL R9, R55, UR9 ;  /* 0x0000000937097c20 */ /* 0x000fe20008400000 */
[----:B------:R-:W-:Y:S01]  /*2670*/  FMNMX R210, R7, R8, !PT ;  /* 0x0000000807d27209 */ /* 0x000fe20007800000 */
[----:B------:R-:W-:Y:S01]  /*2680*/  FFMA R73, R73, UR9, -R87 ;  /* 0x0000000949497c23 */ /* 0x000fe20008000857 */
[----:B------:R-:W-:Y:S01]  /*2690*/  IADD3.X R7, R120, UR8, RZ, P1, !PT ;  /* 0x0000000878077c10 */ /* 0x000fe20008ffe4ff */
[----:B------:R0:W-:Y:S01]  /*26a0*/  MUFU.EX2 R64, R203 ;  /* 0x000000cb00407308 */ /* 0x0001e20000000800 */
[----:B------:R-:W-:Y:S01]  /*26b0*/  IADD3 R8, P1, R190, UR4, RZ ;  /* 0x00000004be087c10 */ /* 0x000fe2000ff3e0ff */
[----:B------:R-:W-:Y:S01]  /*26c0*/  FMUL R207, R72, 1.4426950216293334961 ;  /* 0x3fb8aa3b48cf7820 */ /* 0x000fe20000400000 */
[----:B------:R-:W-:Y:S01]  /*26d0*/  FMUL R72, R25, UR9 ;  /* 0x0000000919487c20 */ /* 0x000fe20008400000 */
[----:B------:R-:W-:Y:S01]  /*26e0*/  FMUL R209, R73, 1.4426950216293334961 ;  /* 0x3fb8aa3b49d17820 */ /* 0x000fe20000400000 */
[----:B------:R-:W3:Y:S03]  /*26f0*/  LDG.E.U8 R208, desc[UR20][R4.64] ;  /* 0x0000001404d07981 */ /* 0x000ee6000c1e1100 */
[----:B------:R1:W-:Y:S01]  /*2700*/  MUFU.EX2 R60, R205 ;  /* 0x000000cd003c7308 */ /* 0x0003e20000000800 */
[----:B0-----:R0:W3:Y:S01]  /*2710*/  LDG.E.U8 R203, desc[UR20][R6.64] ;  /* 0x0000001406cb7981 */ /* 0x0010e2000c1e1100 */
[----:B------:R-:W-:Y:S01]  /*2720*/  FMUL R73, R28, UR9 ;  /* 0x000000091c497c20 */ /* 0x000fe20008400000 */
[----:B-1----:R-:W-:Y:S01]  /*2730*/  FMNMX R205, R9, R210, !PT ;  /* 0x000000d209cd7209 */ /* 0x002fe20007800000 */
[----:B0-----:R-:W-:Y:S01]  /*2740*/  FMUL R7, R24, UR9 ;  /* 0x0000000918077c20 */ /* 0x001fe20008400000 */
[----:B------:R-:W-:-:S02]  /*2750*/  IADD3.X R9, R166, UR8, RZ, P1, !PT ;  /* 0x00000008a6097c10 */ /* 0x000fc40008ffe4ff */
[----:B------:R-:W-:Y:S02]  /*2760*/  IADD3 R4, P1, R182, UR4, RZ ;  /* 0x00000004b6047c10 */ /* 0x000fe4000ff3e0ff */
[----:B------:R-:W-:Y:S01]  /*2770*/  FMNMX R72, R7, R72, !PT ;  /* 0x0000004807487209 */ /* 0x000fe20007800000 */
[----:B------:R0:W3:Y:S01]  /*2780*/  LDG.E.U8 R210, desc[UR20][R8.64] ;  /* 0x0000001408d27981 */ /* 0x0000e2000c1e1100 */
[----:B------:R-:W-:Y:S02]  /*2790*/  IADD3.X R5, R123, UR8, RZ, P1, !PT ;  /* 0x000000087b057c10 */ /* 0x000fe40008ffe4ff */
[----:B------:R-:W-:-:S03]  /*27a0*/  FMNMX R73, R73, R72, !PT ;  /* 0x0000004849497209 */ /* 0x000fc60007800000 */
[----:B------:R1:W3:Y:S01]  /*27b0*/  LDG.E.U8 R212, desc[UR20][R4.64] ;  /* 0x0000001404d47981 */ /* 0x0002e2000c1e1100 */
[----:B0-----:R-:W-:Y:S01]  /*27c0*/  FMUL R8, R29, UR9 ;  /* 0x000000091d087c20 */ /* 0x001fe20008400000 */
[----:B------:R-:W-:-:S04]  /*27d0*/  FMUL R9, R32, UR9 ;  /* 0x0000000920097c20 */ /* 0x000fc80008400000 */
[----:B------:R-:W-:Y:S01]  /*27e0*/  FMNMX R72, R8, R73, !PT ;  /* 0x0000004908487209 */ /* 0x000fe20007800000 */
[----:B-1----:R-:W-:-:S03]  /*27f0*/  FMUL R4, R33, UR9 ;  /* 0x0000000921047c20 */ /* 0x002fc60008400000 */
[----:B------:R-:W-:Y:S01]  /*2800*/  FMNMX R73, R9, R72, !PT ;  /* 0x0000004809497209 */ /* 0x000fe20007800000 */
[--C-:B------:R-:W-:Y:S01]  /*2810*/  FFMA R76, R76, UR9, -R87.reuse ;  /* 0x000000094c4c7c23 */ /* 0x100fe20008000857 */
[----:B------:R-:W-:Y:S02]  /*2820*/  FMUL R5, R36, UR9 ;  /* 0x0000000924057c20 */ /* 0x000fe40008400000 */
[----:B------:R-:W-:Y:S01]  /*2830*/  FMNMX R72, R4, R73, !PT ;  /* 0x0000004904487209 */ /* 0x000fe20007800000 */
[----:B------:R-:W-:Y:S01]  /*2840*/  FMUL R76, R76, 1.4426950216293334961 ;  /* 0x3fb8aa3b4c4c7820 */ /* 0x000fe20000400000 */
[----:B------:R-:W-:Y:S02]  /*2850*/  FMUL R4, R37, UR9 ;  /* 0x0000000925047c20 */ /* 0x000fe40008400000 */
[----:B------:R-:W-:Y:S01]  /*2860*/  FMNMX R73, R5, R72, !PT ;  /* 0x0000004805497209 */ /* 0x000fe20007800000 */
[----:B------:R-:W-:Y:S01]  /*2870*/  FFMA R77, R77, UR9, -R87 ;  /* 0x000000094d4d7c23 */ /* 0x000fe20008000857 */
[----:B------:R0:W-:Y:S01]  /*2880*/  MUFU.EX2 R8, R76 ;  /* 0x0000004c00087308 */ /* 0x0001e20000000800 */
[----:B------:R-:W-:-:S02]  /*2890*/  FMUL R5, R40, UR9 ;  /* 0x0000000928057c20 */ /* 0x000fc40008400000 */
[----:B------:R-:W-:Y:S01]  /*28a0*/  FMUL R9, R77, 1.4426950216293334961 ;  /* 0x3fb8aa3b4d097820 */ /* 0x000fe20000400000 */
[----:B0-----:R-:W-:Y:S01]  /*28b0*/  FMNMX R76, R4, R73, !PT ;  /* 0x00000049044c7209 */ /* 0x001fe20007800000 */
[----:B------:R-:W-:-:S03]  /*28c0*/  FMUL R4, R41, UR9 ;  /* 0x0000000929047c20 */ /* 0x000fc60008400000 */
[----:B------:R-:W-:Y:S01]  /*28d0*/  FMNMX R77, R5, R76, !PT ;  /* 0x0000004c054d7209 */ /* 0x000fe20007800000 */
[----:B------:R-:W-:-:S03]  /*28e0*/  FMUL R5, R44, UR9 ;  /* 0x000000092c057c20 */ /* 0x000fc60008400000 */
[----:B------:R-:W-:Y:S01]  /*28f0*/  FMNMX R76, R4, R77, !PT ;  /* 0x0000004d044c7209 */ /* 0x000fe20007800000 */
[--C-:B------:R-:W-:Y:S01]  /*2900*/  FFMA R84, R84, UR9, -R87.reuse ;  /* 0x0000000954547c23 */ /* 0x100fe20008000857 */
[----:B------:R-:W-:Y:S02]  /*2910*/  FMUL R4, R45, UR9 ;  /* 0x000000092d047c20 */ /* 0x000fe40008400000 */
[----:B------:R-:W-:Y:S01]  /*2920*/  FMNMX R5, R5, R76, !PT ;  /* 0x0000004c05057209 */ /* 0x000fe20007800000 */
[----:B------:R0:W-:Y:S01]  /*2930*/  MUFU.EX2 R6, R207 ;  /* 0x000000cf00067308 */ /* 0x0001e20000000800 */
[--C-:B------:R-:W-:Y:S01]  /*2940*/  FFMA R81, R81, UR9, -R87.reuse ;  /* 0x0000000951517c23 */ /* 0x100fe20008000857 */
[----:B------:R-:W-:Y:S01]  /*2950*/  FFMA R85, R85, UR9, -R87 ;  /* 0x0000000955557c23 */ /* 0x000fe20008000857 */
[----:B0-----:R-:W-:Y:S01]  /*2960*/  FMUL R207, R84, 1.4426950216293334961 ;  /* 0x3fb8aa3b54cf7820 */ /* 0x001fe20000400000 */
[----:B------:R-:W-:Y:S01]  /*2970*/  FMNMX R84, R4, R5, !PT ;  /* 0x0000000504547209 */ /* 0x000fe20007800000 */
[----:B------:R-:W-:Y:S01]  /*2980*/  FMUL R5, R48, UR9 ;  /* 0x0000000930057c20 */ /* 0x000fe20008400000 */
[----:B------:R-:W-:Y:S01]  /*2990*/  IADD3 R4, P1, R191, UR4, RZ ;  /* 0x00000004bf047c10 */ /* 0x000fe2000ff3e0ff */
[----:B------:R-:W-:Y:S01]  /*29a0*/  FMUL R73, R81, 1.4426950216293334961 ;  /* 0x3fb8aa3b51497820 */ /* 0x000fe20000400000 */
[----:B------:R-:W-:-:S02]  /*29b0*/  FMUL R81, R85, 1.4426950216293334961 ;  /* 0x3fb8aa3b55517820 */ /* 0x000fc40000400000 */
[----:B------:R-:W-:Y:S02]  /*29c0*/  FMNMX R85, R5, R84, !PT ;  /* 0x0000005405557209 */ /* 0x000fe40007800000 */
[----:B------:R-:W-:-:S05]  /*29d0*/  IADD3.X R5, R167, UR8, RZ, P1, !PT ;  /* 0x00000008a7057c10 */ /* 0x000fca0008ffe4ff */
[----:B------:R0:W3:Y:S04]  /*29e0*/  LDG.E.U8 R4, desc[UR20][R4.64] ;  /* 0x0000001404047981 */ /* 0x0000e8000c1e1100 */
[----:B------:R-:W1:Y:S01]  /*29f0*/  SHFL.BFLY PT, R214, R205, 0x2, 0x1f ;  /* 0x0c401f00cdd67f89 */ /* 0x000e6200000e0000 */
[--C-:B------:R-:W-:Y:S01]  /*2a00*/  FFMA R80, R80, UR9, -R87.reuse ;  /* 0x0000000950507c23 */ /* 0x100fe20008000857 */
[----:B------:R-:W-:Y:S01]  /*2a10*/  MUFU.EX2 R7, R209 ;  /* 0x000000d100077308 */ /* 0x000fe20000000800 */
[--C-:B------:R-:W-:Y:S01]  /*2a20*/  FFMA R66, R66, UR9, -R20.reuse ;  /* 0x0000000942427c23 */ /* 0x100fe20008000814 */
[--C-:B------:R-:W-:Y:S01]  /*2a30*/  FFMA R67, R67, UR9, -R20.reuse ;  /* 0x0000000943437c23 */ /* 0x100fe20008000814 */
[--C-:B------:R-:W-:Y:S01]  /*2a40*/  FFMA R70, R70, UR9, -R20.reuse ;  /* 0x0000000946467c23 */ /* 0x100fe20008000814 */
[--C-:B------:R-:W-:Y:S01]  /*2a50*/  FFMA R71, R71, UR9, -R20.reuse ;  /* 0x0000000947477c23 */ /* 0x100fe20008000814 */
[--C-:B------:R-:W-:Y:S01]  /*2a60*/  FFMA R58, R58, UR9, -R20.reuse ;  /* 0x000000093a3a7c23 */ /* 0x100fe20008000814 */
[--C-:B------:R-:W-:Y:S01]  /*2a70*/  FFMA R59, R59, UR9, -R20.reuse ;  /* 0x000000093b3b7c23 */ /* 0x100fe20008000814 */
        /* <DEDUP_REMOVED lines=12> */
[----:B------:R-:W-:Y:S01]  /*2b40*/  FFMA R61, R61, UR9, -R87 ;  /* 0x000000093d3d7c23 */ /* 0x000fe20008000857 */
[----:B------:R-:W-:Y:S01]  /*2b50*/  MUFU.EX2 R9, R9 ;  /* 0x0000000900097308 */ /* 0x000fe20000000800 */
[--C-:B------:R-:W-:Y:S01]  /*2b60*/  FFMA R82, R82, UR9, -R20.reuse ;  /* 0x0000000952527c23 */ /* 0x100fe20008000814 */
[----:B-1----:R-:W-:Y:S01]  /*2b70*/  FMNMX R214, R205, R214, !PT ;  /* 0x000000d6cdd67209 */ /* 0x002fe20007800000 */
[--C-:B------:R-:W-:Y:S01]  /*2b80*/  FFMA R83, R83, UR9, -R20.reuse ;  /* 0x0000000953537c23 */ /* 0x100fe20008000814 */
[----:B------:R-:W-:Y:S01]  /*2b90*/  FFMA R86, R86, UR9, -R20 ;  /* 0x0000000956567c23 */ /* 0x000fe20008000814 */
[----:B------:R-:W-:Y:S06]  /*2ba0*/  BAR.SYNC.DEFER_BLOCKING 0x0 ;  /* 0x0000000000007b1d */ /* 0x000fec0000010000 */
[----:B------:R-:W1:Y:S01]  /*2bb0*/  SHFL.BFLY PT, R205, R214, 0x1, 0x1f ;  /* 0x0c201f00d6cd7f89 */ /* 0x000e6200000e0000 */
[----:B------:R-:W-:-:S04]  /*2bc0*/  FMUL R80, R80, 1.4426950216293334961 ;  /* 0x3fb8aa3b50507820 */ /* 0x000fc80000400000 */
[----:B------:R0:W-:Y:S02]  /*2bd0*/  MUFU.EX2 R72, R80 ;  /* 0x0000005000487308 */ /* 0x0001e40000000800 */
[----:B0-----:R-:W-:Y:S01]  /*2be0*/  FMUL R80, R49, UR9 ;  /* 0x0000000931507c20 */ /* 0x001fe20008400000 */
[----:B-1----:R-:W-:-:S04]  /*2bf0*/  FMNMX R77, R214, R205, !PT ;  /* 0x000000cdd64d7209 */ /* 0x002fc80007800000 */
[----:B------:R-:W-:-:S05]  /*2c00*/  FMNMX R77, R77, R176, !PT ;  /* 0x000000b04d4d7209 */ /* 0x000fca0007800000 */
[----:B------:R-:W-:Y:S01]  /*2c10*/  FFMA R26, R26, UR9, -R77 ;  /* 0x000000091a1a7c23 */ /* 0x000fe2000800084d */
[----:B------:R-:W-:-:S03]  /*2c20*/  FMNMX R85, R80, R85, !PT ;  /* 0x0000005550557209 */ /* 0x000fc60007800000 */
[----:B------:R-:W-:Y:S01]  /*2c30*/  FMUL R205, R26, 1.4426950216293334961 ;  /* 0x3fb8aa3b1acd7820 */ /* 0x000fe20000400000 */
[----:B------:R-:W-:Y:S01]  /*2c40*/  FMUL R26, R52, UR9 ;  /* 0x00000009341a7c20 */ /* 0x000fe20008400000 */
[----:B------:R-:W-:Y:S01]  /*2c50*/  FFMA R84, R27, UR9, -R77 ;  /* 0x000000091b547c23 */ /* 0x000fe2000800084d */
[----:B------:R-:W-:-:S03]  /*2c60*/  FMUL R27, R53, UR9 ;  /* 0x00000009351b7c20 */ /* 0x000fc60008400000 */
[----:B------:R-:W-:-:S04]  /*2c70*/  FMNMX R26, R26, R85, !PT ;  /* 0x000000551a1a7209 */ /* 0x000fc80007800000 */
[----:B------:R-:W-:-:S05]  /*2c80*/  FMNMX R26, R27, R26, !PT ;  /* 0x0000001a1b1a7209 */ /* 0x000fca0007800000 */
[----:B------:R-:W0:Y:S02]  /*2c90*/  SHFL.BFLY PT, R27, R26, 0x2, 0x1f ;  /* 0x0c401f001a1b7f89 */ /* 0x000e2400000e0000 */
[----:B0-----:R-:W-:-:S05]  /*2ca0*/  FMNMX R27, R26, R27, !PT ;  /* 0x0000001b1a1b7209 */ /* 0x001fca0007800000 */
[----:B------:R-:W0:Y:S01]  /*2cb0*/  SHFL.BFLY PT, R26, R27, 0x1, 0x1f ;  /* 0x0c201f001b1a7f89 */ /* 0x000e2200000e0000 */
[----:B------:R-:W-:Y:S01]  /*2cc0*/  FFMA R30, R30, UR9, -R77 ;  /* 0x000000091e1e7c23 */ /* 0x000fe2000800084d */
[----:B------:R-:W-:-:S03]  /*2cd0*/  FMUL R207, R84, 1.4426950216293334961 ;  /* 0x3fb8aa3b54cf7820 */ /* 0x000fc60000400000 */
[----:B------:R-:W-:Y:S01]  /*2ce0*/  FMUL R30, R30, 1.4426950216293334961 ;  /* 0x3fb8aa3b1e1e7820 */ /* 0x000fe20000400000 */
[----:B0-----:R-:W-:Y:S01]  /*2cf0*/  FMNMX R26, R27, R26, !PT ;  /* 0x0000001a1b1a7209 */ /* 0x001fe20007800000 */
[----:B------:R-:W-:-:S03]  /*2d00*/  FFMA R27, R54, UR9, -R77 ;  /* 0x00000009361b7c23 */ /* 0x000fc6000800084d */
[----:B------:R-:W-:-:S05]  /*2d10*/  FMNMX R54, R26, R175, !PT ;  /* 0x000000af1a367209 */ /* 0x000fca0007800000 */
[--C-:B------:R-:W-:Y:S01]  /*2d20*/  FFMA R24, R24, UR9, -R54.reuse ;  /* 0x0000000918187c23 */ /* 0x100fe20008000836 */
[----:B------:R-:W-:-:S03]  /*2d30*/  FFMA R25, R25, UR9, -R54 ;  /* 0x0000000919197c23 */ /* 0x000fc60008000836 */
[----:B------:R-:W-:Y:S01]  /*2d40*/  FMUL R24, R24, 1.4426950216293334961 ;  /* 0x3fb8aa3b18187820 */ /* 0x000fe20000400000 */
[----:B------:R-:W-:Y:S01]  /*2d50*/  FMUL R25, R25, 1.4426950216293334961 ;  /* 0x3fb8aa3b19197820 */ /* 0x000fe20000400000 */
[--C-:B------:R-:W-:Y:S02]  /*2d60*/  FFMA R26, R55, UR9, -R77.reuse ;  /* 0x00000009371a7c23 */ /* 0x100fe4000800084d */
[----:B------:R0:W-:Y:S01]  /*2d70*/  MUFU.EX2 R209, R24 ;  /* 0x0000001800d17308 */ /* 0x0001e20000000800 */
[--C-:B------:R-:W-:Y:S01]  /*2d80*/  FFMA R31, R31, UR9, -R77.reuse ;  /* 0x000000091f1f7c23 */ /* 0x100fe2000800084d */
[----:B------:R-:W-:Y:S01]  /*2d90*/  FFMA R34, R34, UR9, -R77 ;  /* 0x0000000922227c23 */ /* 0x000fe2000800084d */
[----:B------:R-:W-:Y:S01]  /*2da0*/  FMUL R26, R26, 1.4426950216293334961 ;  /* 0x3fb8aa3b1a1a7820 */ /* 0x000fe20000400000 */
[----:B0-----:R-:W-:-:S04]  /*2db0*/  FFMA R24, R40, UR9, -R54 ;  /* 0x0000000928187c23 */ /* 0x001fc80008000836 */
[----:B------:R0:W-:Y:S01]  /*2dc0*/  MUFU.EX2 R84, R30 ;  /* 0x0000001e00547308 */ /* 0x0001e20000000800 */
[----:B------:R-:W-:Y:S01]  /*2dd0*/  FMUL R5, R31, 1.4426950216293334961 ;  /* 0x3fb8aa3b1f057820 */ /* 0x000fe20000400000 */
[----:B------:R-:W-:-:S06]  /*2de0*/  FMUL R34, R34, 1.4426950216293334961 ;  /* 0x3fb8aa3b22227820 */ /* 0x000fcc0000400000 */
[----:B------:R1:W-:Y:S01]  /*2df0*/  MUFU.EX2 R220, R25 ;  /* 0x0000001900dc7308 */ /* 0x0003e20000000800 */
[--C-:B0-----:R-:W-:Y:S01]  /*2e00*/  FFMA R30, R42, UR9, -R77.reuse ;  /* 0x000000092a1e7c23 */ /* 0x101fe2000800084d */
[--C-:B------:R-:W-:Y:S01]  /*2e10*/  FFMA R35, R35, UR9, -R77.reuse ;  /* 0x0000000923237c23 */ /* 0x100fe2000800084d */
[----:B------:R-:W-:Y:S02]  /*2e20*/  FMUL R27, R27, 1.4426950216293334961 ;  /* 0x3fb8aa3b1b1b7820 */ /* 0x000fe40000400000 */
[----:B------:R-:W-:Y:S01]  /*2e30*/  FMUL R31, R30, 1.4426950216293334961 ;  /* 0x3fb8aa3b1e1f7820 */ /* 0x000fe20000400000 */
[----:B-1----:R-:W-:Y:S01]  /*2e40*/  FMUL R25, R24, 1.4426950216293334961 ;  /* 0x3fb8aa3b18197820 */ /* 0x002fe20000400000 */
[--C-:B------:R-:W-:Y:S01]  /*2e50*/  FFMA R24, R41, UR9, -R54.reuse ;  /* 0x0000000929187c23 */ /* 0x100fe20008000836 */
[----:B------:R0:W-:Y:S01]  /*2e60*/  MUFU.EX2 R218, R26 ;  /* 0x0000001a00da7308 */ /* 0x0001e20000000800 */
[--C-:B------:R-:W-:Y:S01]  /*2e70*/  FFMA R30, R43, UR9, -R77.reuse ;  /* 0x000000092b1e7c23 */ /* 0x100fe2000800084d */
[--C-:B------:R-:W-:Y:S01]  /*2e80*/  FFMA R28, R28, UR9, -R54.reuse ;  /* 0x000000091c1c7c23 */ /* 0x100fe20008000836 */
[----:B------:R-:W-:Y:S01]  /*2e90*/  FMUL R35, R35, 1.4426950216293334961 ;  /* 0x3fb8aa3b23237820 */ /* 0x000fe20000400000 */
[----:B------:R-:W-:Y:S01]  /*2ea0*/  FFMA R38, R38, UR9, -R77 ;  /* 0x0000000926267c23 */ /* 0x000fe2000800084d */
[----:B0-----:R-:W-:Y:S01]  /*2eb0*/  FMUL R26, R24, 1.4426950216293334961 ;  /* 0x3fb8aa3b181a7820 */ /* 0x001fe20000400000 */
[----:B------:R-:W-:-:S02]  /*2ec0*/  FFMA R24, R44, UR9, -R54 ;  /* 0x000000092c187c23 */ /* 0x000fc40008000836 */
[----:B------:R-:W-:Y:S01]  /*2ed0*/  MUFU.EX2 R80, R205 ;  /* 0x000000cd00507308 */ /* 0x000fe20000000800 */
[----:B------:R-:W-:Y:S01]  /*2ee0*/  FMUL R28, R28, 1.4426950216293334961 ;  /* 0x3fb8aa3b1c1c7820 */ /* 0x000fe20000400000 */
[----:B------:R-:W-:Y:S01]  /*2ef0*/  FMUL R66, R66, 1.4426950216293334961 ;  /* 0x3fb8aa3b42427820 */ /* 0x000fe20000400000 */
[----:B------:R-:W-:Y:S01]  /*2f00*/  FMUL R67, R67, 1.4426950216293334961 ;  /* 0x3fb8aa3b43437820 */ /* 0x000fe20000400000 */
[----:B------:R-:W-:Y:S01]  /*2f10*/  FMUL R70, R70, 1.4426950216293334961 ;  /* 0x3fb8aa3b46467820 */ /* 0x000fe20000400000 */
[----:B------:R-:W-:-:S03]  /*2f20*/  FMUL R71, R71, 1.4426950216293334961 ;  /* 0x3fb8aa3b47477820 */ /* 0x000fc60000400000 */
[----:B------:R0:W-:Y:S01]  /*2f30*/  MUFU.EX2 R205, R34 ;  /* 0x0000002200cd7308 */ /* 0x0001e20000000800 */
[----:B------:R-:W-:Y:S01]  /*2f40*/  FFMA R29, R29, UR9, -R54 ;  /* 0x000000091d1d7c23 */ /* 0x000fe20008000836 */
[----:B------:R-:W-:Y:S01]  /*2f50*/  FMUL R58, R58, 1.4426950216293334961 ;  /* 0x3fb8aa3b3a3a7820 */ /* 0x000fe20000400000 */
[----:B------:R-:W-:Y:S01]  /*2f60*/  FMUL R59, R59, 1.4426950216293334961 ;  /* 0x3fb8aa3b3b3b7820 */ /* 0x000fe20000400000 */
[----:B------:R-:W-:Y:S01]  /*2f70*/  FMUL R62, R62, 1.4426950216293334961 ;  /* 0x3fb8aa3b3e3e7820 */ /* 0x000fe20000400000 */
[----:B------:R-:W-:-:S03]  /*2f80*/  FMUL R63, R63, 1.4426950216293334961 ;  /* 0x3fb8aa3b3f3f7820 */ /* 0x000fc60000400000 */
[----:B------:R1:W-:Y:S01]  /*2f90*/  MUFU.EX2 R55, R27 ;  /* 0x0000001b00377308 */ /* 0x0003e20000000800 */
[----:B0-----:R-:W-:Y:S01]  /*2fa0*/  FMUL R34, R30, 1.4426950216293334961 ;  /* 0x3fb8aa3b1e227820 */ /* 0x001fe20000400000 */
[----:B------:R-:W-:Y:S01]  /*2fb0*/  FFMA R30, R46, UR9, -R77 ;  /* 0x000000092e1e7c23 */ /* 0x000fe2000800084d */
[----:B------:R-:W-:Y:S01]  /*2fc0*/  FMUL R74, R74, 1.4426950216293334961 ;  /* 0x3fb8aa3b4a4a7820 */ /* 0x000fe20000400000 */
[----:B------:R-:W-:Y:S01]  /*2fd0*/  FMUL R75, R75, 1.4426950216293334961 ;  /* 0x3fb8aa3b4b4b7820 */ /* 0x000fe20000400000 */
[----:B------:R-:W-:Y:S01]  /*2fe0*/  FMUL R78, R78, 1.4426950216293334961 ;  /* 0x3fb8aa3b4e4e7820 */ /* 0x000fe20000400000 */
[----:B------:R-:W-:Y:S01]  /*2ff0*/  FMUL R79, R79, 1.4426950216293334961 ;  /* 0x3fb8aa3b4f4f7820 */ /* 0x000fe20000400000 */
[----:B-1----:R-:W-:Y:S01]  /*3000*/  FMUL R27, R24, 1.4426950216293334961 ;  /* 0x3fb8aa3b181b7820 */ /* 0x002fe20000400000 */
[----:B------:R-:W-:Y:S01]  /*3010*/  FFMA R24, R45, UR9, -R54 ;  /* 0x000000092d187c23 */ /* 0x000fe20008000836 */
[----:B------:R0:W-:Y:S01]  /*3020*/  MUFU.EX2 R214, R35 ;  /* 0x0000002300d67308 */ /* 0x0001e20000000800 */
[----:B------:R-:W-:Y:S01]  /*3030*/  FMUL R38, R38, 1.4426950216293334961 ;  /* 0x3fb8aa3b26267820 */ /* 0x000fe20000400000 */
[----:B------:R-:W-:Y:S01]  /*3040*/  FMUL R65, R65, 1.4426950216293334961 ;  /* 0x3fb8aa3b41417820 */ /* 0x000fe20000400000 */
[----:B------:R-:W-:Y:S01]  /*3050*/  FMUL R68, R68, 1.4426950216293334961 ;  /* 0x3fb8aa3b44447820 */ /* 0x000fe20000400000 */
[----:B------:R-:W-:Y:S01]  /*3060*/  FMUL R69, R69, 1.4426950216293334961 ;  /* 0x3fb8aa3b45457820 */ /* 0x000fe20000400000 */
[----:B------:R-:W-:Y:S01]  /*3070*/  FMUL R29, R29, 1.4426950216293334961 ;  /* 0x3fb8aa3b1d1d7820 */ /* 0x000fe20000400000 */
[----:B------:R-:W-:-:S02]  /*3080*/  FMUL R56, R56, 1.4426950216293334961 ;  /* 0x3fb8aa3b38387820 */ /* 0x000fc40000400000 */
[----:B------:R1:W-:Y:S01]  /*3090*/  MUFU.EX2 R211, R28 ;  /* 0x0000001c00d37308 */ /* 0x0003e20000000800 */
[----:B0-----:R-:W-:Y:S01]  /*30a0*/  FMUL R35, R30, 1.4426950216293334961 ;  /* 0x3fb8aa3b1e237820 */ /* 0x001fe20000400000 */
[--C-:B------:R-:W-:Y:S01]  /*30b0*/  FFMA R30, R47, UR9, -R77.reuse ;  /* 0x000000092f1e7c23 */ /* 0x100fe2000800084d */
[----:B------:R-:W-:Y:S01]  /*30c0*/  FMUL R57, R57, 1.4426950216293334961 ;  /* 0x3fb8aa3b39397820 */ /* 0x000fe20000400000 */
[----:B------:R-:W-:Y:S01]  /*30d0*/  FMUL R61, R61, 1.4426950216293334961 ;  /* 0x3fb8aa3b3d3d7820 */ /* 0x000fe20000400000 */
[----:B-1----:R-:W-:Y:S01]  /*30e0*/  FMUL R28, R24, 1.4426950216293334961 ;  /* 0x3fb8aa3b181c7820 */ /* 0x002fe20000400000 */
[----:B------:R-:W-:Y:S02]  /*30f0*/  FFMA R24, R48, UR9, -R54 ;  /* 0x0000000930187c23 */ /* 0x000fe40008000836 */
[----:B------:R-:W-:Y:S08]  /*3100*/  MUFU.EX2 R66, R66 ;  /* 0x0000004200427308 */ /* 0x000ff00000000800 */
[----:B------:R-:W-:Y:S08]  /*3110*/  MUFU.EX2 R67, R67 ;  /* 0x0000004300437308 */ /* 0x000ff00000000800 */
[----:B------:R-:W-:Y:S08]  /*3120*/  MUFU.EX2 R70, R70 ;  /* 0x0000004600467308 */ /* 0x000ff00000000800 */
[----:B------:R-:W0:Y:S08]  /*3130*/  MUFU.EX2 R71, R71 ;  /* 0x0000004700477308 */ /* 0x000e300000000800 */
[----:B------:R-:W-:Y:S08]  /*3140*/  MUFU.EX2 R85, R207 ;  /* 0x000000cf00557308 */ /* 0x000ff00000000800 */
        /* <DEDUP_REMOVED lines=8> */
[----:B------:R1:W-:Y:S08]  /*31d0*/  MUFU.EX2 R207, R38 ;  /* 0x0000002600cf7308 */ /* 0x0003f00000000800 */
[----:B------:R2:W-:Y:S01]  /*31e0*/  MUFU.EX2 R222, R29 ;  /* 0x0000001d00de7308 */ /* 0x0005e20000000800 */
[----:B-1----:R-:W-:Y:S01]  /*31f0*/  FMUL R38, R30, 1.4426950216293334961 ;  /* 0x3fb8aa3b1e267820 */ /* 0x002fe20000400000 */
[----:B------:R-:W-:-:S06]  /*3200*/  FFMA R30, R50, UR9, -R77 ;  /* 0x00000009321e7c23 */ /* 0x000fcc000800084d */
[----:B------:R-:W-:Y:S01]  /*3210*/  MUFU.EX2 R65, R65 ;  /* 0x0000004100417308 */ /* 0x000fe20000000800 */
[----:B--2---:R-:W-:Y:S01]  /*3220*/  FMUL R29, R24, 1.4426950216293334961 ;  /* 0x3fb8aa3b181d7820 */ /* 0x004fe20000400000 */
[----:B------:R-:W-:-:S06]  /*3230*/  FFMA R24, R49, UR9, -R54 ;  /* 0x0000000931187c23 */ /* 0x000fcc0008000836 */
[----:B------:R-:W-:Y:S08]  /*3240*/  MUFU.EX2 R68, R68 ;  /* 0x0000004400447308 */ /* 0x000ff00000000800 */
[----:B------:R-:W1:Y:S08]  /*3250*/  MUFU.EX2 R69, R69 ;  /* 0x0000004500457308 */ /* 0x000e700000000800 */
[----:B------:R-:W-:Y:S08]  /*3260*/  MUFU.EX2 R56, R56 ;  /* 0x0000003800387308 */ /* 0x000ff00000000800 */
[----:B------:R-:W2:Y:S08]  /*3270*/  MUFU.EX2 R57, R57 ;  /* 0x0000003900397308 */ /* 0x000eb00000000800 */
[----:B------:R-:W4:Y:S01]  /*3280*/  MUFU.EX2 R61, R61 ;  /* 0x0000003d003d7308 */ /* 0x000f220000000800 */
[----:B------:R-:W-:-:S07]  /*3290*/  FMUL R82, R82, 1.4426950216293334961 ;  /* 0x3fb8aa3b52527820 */ /* 0x000fce0000400000 */
[----:B------:R5:W-:Y:S01]  /*32a0*/  MUFU.EX2 R43, R31 ;  /* 0x0000001f002b7308 */ /* 0x000be20000000800 */
[----:B------:R-:W-:Y:S01]  /*32b0*/  FMUL R83, R83, 1.4426950216293334961 ;  /* 0x3fb8aa3b53537820 */ /* 0x000fe20000400000 */
[----:B------:R-:W-:-:S06]  /*32c0*/  FMUL R86, R86, 1.4426950216293334961 ;  /* 0x3fb8aa3b56567820 */ /* 0x000fcc0000400000 */
[----:B------:R0:W-:Y:S01]  /*32d0*/  MUFU.EX2 R41, R25 ;  /* 0x0000001900297308 */ /* 0x0001e20000000800 */
[----:B-----5:R-:W-:Y:S01]  /*32e0*/  FMUL R31, R30, 1.4426950216293334961 ;  /* 0x3fb8aa3b1e1f7820 */ /* 0x020fe20000400000 */
[--C-:B------:R-:W-:Y:S01]  /*32f0*/  FFMA R30, R51, UR9, -R77.reuse ;  /* 0x00000009331e7c23 */ /* 0x100fe2000800084d */
[----:B0-----:R-:W-:Y:S01]  /*3300*/  FMUL R25, R24, 1.4426950216293334961 ;  /* 0x3fb8aa3b18197820 */ /* 0x001fe20000400000 */
[--C-:B------:R-:W-:Y:S02]  /*3310*/  FFMA R24, R52, UR9, -R54.reuse ;  /* 0x0000000934187c23 */ /* 0x100fe40008000836 */
[----:B------:R-:W-:Y:S02]  /*3320*/  FMUL R30, R30, 1.4426950216293334961 ;  /* 0x3fb8aa3b1e1e7820 */ /* 0x000fe40000400000 */
[----:B------:R0:W-:Y:S01]  /*3330*/  MUFU.EX2 R44, R26 ;  /* 0x0000001a002c7308 */ /* 0x0001e20000000800 */
[----:B------:R-:W-:Y:S01]  /*3340*/  FFMA R39, R39, UR9, -R77 ;  /* 0x0000000927277c23 */ /* 0x000fe2000800084d */
[--C-:B------:R-:W-:Y:S01]  /*3350*/  FFMA R32, R32, UR9, -R54.reuse ;  /* 0x0000000920207c23 */ /* 0x100fe20008000836 */
[--C-:B------:R-:W-:Y:S01]  /*3360*/  FFMA R33, R33, UR9, -R54.reuse ;  /* 0x0000000921217c23 */ /* 0x100fe20008000836 */
[----:B------:R-:W-:Y:S01]  /*3370*/  FFMA R36, R36, UR9, -R54 ;  /* 0x0000000924247c23 */ /* 0x000fe20008000836 */
[----:B0-----:R-:W-:-:S03]  /*3380*/  FMUL R26, R24, 1.4426950216293334961 ;  /* 0x3fb8aa3b181a7820 */ /* 0x001fc60000400000 */
[----:B------:R0:W-:Y:S01]  /*3390*/  MUFU.EX2 R51, R31 ;  /* 0x0000001f00337308 */ /* 0x0001e20000000800 */
[----:B------:R-:W-:Y:S01]  /*33a0*/  FFMA R24, R53, UR9, -R54 ;  /* 0x0000000935187c23 */ /* 0x000fe20008000836 */
[----:B------:R-:W-:Y:S01]  /*33b0*/  FMUL R39, R39, 1.4426950216293334961 ;  /* 0x3fb8aa3b27277820 */ /* 0x000fe20000400000 */
[----:B------:R-:W-:-:S05]  /*33c0*/  FMUL R32, R32, 1.4426950216293334961 ;  /* 0x3fb8aa3b20207820 */ /* 0x000fca0000400000 */
[----:B------:R5:W-:Y:S01]  /*33d0*/  MUFU.EX2 R216, R30 ;  /* 0x0000001e00d87308 */ /* 0x000be20000000800 */
[----:B0-----:R-:W-:Y:S01]  /*33e0*/  F2FP.SATFINITE.E4M3.F32.PACK_AB_MERGE_C R31, R71, R70, RZ ;  /* 0x00000046471f723e */ /* 0x001fe200048070ff */
[----:B------:R-:W-:Y:S01]  /*33f0*/  FMUL R33, R33, 1.4426950216293334961 ;  /* 0x3fb8aa3b21217820 */ /* 0x000fe20000400000 */
[----:B------:R-:W-:Y:S01]  /*3400*/  FMUL R36, R36, 1.4426950216293334961 ;  /* 0x3fb8aa3b24247820 */ /* 0x000fe20000400000 */
[----:B------:R-:W-:-:S04]  /*3410*/  FFMA R37, R37, UR9, -R54 ;  /* 0x0000000925257c23 */ /* 0x000fc80008000836 */
[----:B------:R0:W-:Y:S01]  /*3420*/  MUFU.EX2 R45, R27 ;  /* 0x0000001b002d7308 */ /* 0x0001e20000000800 */
[----:B-----5:R-:W-:Y:S02]  /*3430*/  F2FP.SATFINITE.E4M3.F32.PACK_AB_MERGE_C R30, R67, R66, RZ ;  /* 0x00000042431e723e */ /* 0x020fe400048070ff */
[----:B-1----:R-:W-:-:S05]  /*3440*/  F2FP.SATFINITE.E4M3.F32.PACK_AB_MERGE_C R31, R69, R68, R31 ;  /* 0x00000044451f723e */ /* 0x002fca000480701f */
[----:B------:R1:W-:Y:S01]  /*3450*/  MUFU.EX2 R48, R28 ;  /* 0x0000001c00307308 */ /* 0x0003e20000000800 */
[----:B0-----:R-:W-:Y:S02]  /*3460*/  F2FP.SATFINITE.E4M3.F32.PACK_AB_MERGE_C R27, R59, R58, RZ ;  /* 0x0000003a3b1b723e */ /* 0x001fe400048070ff */
[----:B------:R-:W-:-:S05]  /*3470*/  F2FP.SATFINITE.E4M3.F32.PACK_AB_MERGE_C R30, R65, R64, R30 ;  /* 0x00000040411e723e */ /* 0x000fca000480701e */
[----:B------:R0:W-:Y:S01]  /*3480*/  MUFU.EX2 R52, R25 ;  /* 0x0000001900347308 */ /* 0x0001e20000000800 */
[----:B-1----:R-:W-:Y:S02]  /*3490*/  F2FP.SATFINITE.E4M3.F32.PACK_AB_MERGE_C R28, R63, R62, RZ ;  /* 0x0000003e3f1c723e */ /* 0x002fe400048070ff */
[----:B--2---:R-:W-:-:S05]  /*34a0*/  F2FP.SATFINITE.E4M3.F32.PACK_AB_MERGE_C R27, R57, R56, R27 ;  /* 0x00000038391b723e */ /* 0x004fca000480701b */
[----:B------:R1:W-:Y:S01]  /*34b0*/  MUFU.EX2 R53, R26 ;  /* 0x0000001a00357308 */ /* 0x0003e20000000800 */
[----:B0-----:R-:W-:Y:S02]  /*34c0*/  F2FP.SATFINITE.E4M3.F32.PACK_AB_MERGE_C R25, R75, R74, RZ ;  /* 0x0000004a4b19723e */ /* 0x001fe400048070ff */
[----:B----4-:R-:W-:Y:S02]  /*34d0*/  F2FP.SATFINITE.E4M3.F32.PACK_AB_MERGE_C R28, R61, R60, R28 ;  /* 0x0000003c3d1c723e */ /* 0x010fe4000480701c */
[----:B------:R-:W-:-:S03]  /*34e0*/  F2FP.SATFINITE.E4M3.F32.PACK_AB_MERGE_C R25, R7, R6, R25 ;  /* 0x000000060719723e */ /* 0x000fc60004807019 */
[----:B------:R-:W-:Y:S01]  /*34f0*/  MUFU.EX2 R82, R82 ;  /* 0x0000005200527308 */ /* 0x000fe20000000800 */
[----:B-1----:R-:W-:Y:S01]  /*3500*/  F2FP.SATFINITE.E4M3.F32.PACK_AB_MERGE_C R26, R79, R78, RZ ;  /* 0x0000004e4f1a723e */ /* 0x002fe200048070ff */
[----:B------:R-:W-:-:S03]  /*3510*/  FMUL R37, R37, 1.4426950216293334961 ;  /* 0x3fb8aa3b25257820 */ /* 0x000fc60000400000 */
[----:B------:R-:W-:-:S03]  /*3520*/  F2FP.SATFINITE.E4M3.F32.PACK_AB_MERGE_C R26, R9, R8, R26 ;  /* 0x00000008091a723e */ /* 0x000fc6000480701a */
[----:B------:R-:W0:Y:S08]  /*3530*/  MUFU.EX2 R83, R83 ;  /* 0x0000005300537308 */ /* 0x000e300000000800 */
[----:B------:R-:W-:Y:S08]  /*3540*/  MUFU.EX2 R86, R86 ;  /* 0x0000005600567308 */ /* 0x000ff00000000800 */
[----:B------:R-:W1:Y:S08]  /*3550*/  MUFU.EX2 R195, R195 ;  /* 0x000000c300c37308 */ /* 0x000e700000000800 */
[----:B------:R-:W2:Y:S01]  /*3560*/  MUFU.EX2 R5, R5 ;  /* 0x0000000500057308 */ /* 0x000ea20000000800 */
[----:B------:R-:W-:-:S07]  /*3570*/  FMUL R24, R24, 1.4426950216293334961 ;  /* 0x3fb8aa3b18187820 */ /* 0x000fce0000400000 */
[----:B------:R-:W4:Y:S08]  /*3580*/  MUFU.EX2 R73, R73 ;  /* 0x0000004900497308 */ /* 0x000f300000000800 */
[----:B------:R-:W5:Y:S08]  /*3590*/  MUFU.EX2 R81, R81 ;  /* 0x0000005100517308 */ /* 0x000f700000000800 */
[----:B------:R3:W-:Y:S08]  /*35a0*/  MUFU.EX2 R46, R34 ;  /* 0x00000022002e7308 */ /* 0x0007f00000000800 */
[----:B------:R0:W-:Y:S01]  /*35b0*/  MUFU.EX2 R47, R35 ;  /* 0x00000023002f7308 */ /* 0x0001e20000000800 */
[----:B---3--:R-:W-:-:S07]  /*35c0*/  SEL R34, R31, R30, !P0 ;  /* 0x0000001e1f227207 */ /* 0x008fce0004000000 */
[----:B------:R-:W3:Y:S01]  /*35d0*/  MUFU.EX2 R42, R39 ;  /* 0x00000027002a7308 */ /* 0x000ee20000000800 */
[----:B0-----:R-:W-:Y:S02]  /*35e0*/  SEL R35, R30, R31, !P0 ;  /* 0x0000001f1e237207 */ /* 0x001fe40004000000 */
[----:B------:R-:W-:-:S05]  /*35f0*/  SEL R31, R25, R26, !P0 ;  /* 0x0000001a191f7207 */ /* 0x000fca0004000000 */
[----:B------:R0:W-:Y:S01]  /*3600*/  MUFU.EX2 R213, R32 ;  /* 0x0000002000d57308 */ /* 0x0001e20000000800 */
[----:B------:R-:W-:Y:S07]  /*3610*/  SHFL.IDX PT, R31, R31, R132, 0x1f ;  /* 0x00001f841f1f7589 */ /* 0x000fee00000e0000 */
[----:B------:R1:W-:Y:S01]  /*3620*/  MUFU.EX2 R224, R33 ;  /* 0x0000002100e07308 */ /* 0x0003e20000000800 */
[----:B0-----:R-:W-:-:S07]  /*3630*/  SEL R32, R28, R27, !P0 ;  /* 0x0000001b1c207207 */ /* 0x001fce0004000000 */
[----:B------:R0:W-:Y:S01]  /*3640*/  MUFU.EX2 R215, R36 ;  /* 0x0000002400d77308 */ /* 0x0001e20000000800 */
[----:B-1----:R-:W-:Y:S01]  /*3650*/  SEL R33, R27, R28, !P0 ;  /* 0x0000001c1b217207 */ /* 0x002fe20004000000 */
[----:B------:R-:W-:Y:S01]  /*3660*/  SHFL.IDX PT, R32, R32, R17, 0x1f ;  /* 0x00001f1120207589 */ /* 0x000fe200000e0000 */
[----:B0-----:R-:W-:-:S05]  /*3670*/  SEL R36, R26, R25, !P0 ;  /* 0x000000191a247207 */ /* 0x001fca0004000000 */
[----:B------:R-:W0:Y:S01]  /*3680*/  MUFU.EX2 R50, R38 ;  /* 0x0000002600327308 */ /* 0x000e220000000800 */
[----:B------:R-:W1:Y:S04]  /*3690*/  SHFL.IDX PT, R33, R33, R132, 0x1f ;  /* 0x00001f8421217589 */ /* 0x000e6800000e0000 */
[----:B------:R-:W1:Y:S03]  /*36a0*/  SHFL.IDX PT, R36, R36, R17, 0x1f ;  /* 0x00001f1124247589 */ /* 0x000e6600000e0000 */
[----:B------:R-:W1:Y:S01]  /*36b0*/  MUFU.EX2 R40, R37 ;  /* 0x0000002500287308 */ /* 0x000e620000000800 */
[----:B------:R-:W-:Y:S02]  /*36c0*/  F2FP.SATFINITE.E4M3.F32.PACK_AB_MERGE_C R27, R83, R82, RZ ;  /* 0x00000052531b723e */ /* 0x000fe400048070ff */
[----:B------:R-:W-:Y:S01]  /*36d0*/  F2FP.SATFINITE.E4M3.F32.PACK_AB_MERGE_C R28, R195, R86, RZ ;  /* 0x00000056c31c723e */ /* 0x000fe200048070ff */
[----:B------:R-:W-:Y:S01]  /*36e0*/  STS.U8 [R15+UR16+0x1000], R178 ;  /* 0x001000b20f007988 */ /* 0x000fe20008000010 */
[----:B--2---:R-:W-:-:S03]  /*36f0*/  F2FP.SATFINITE.E4M3.F32.PACK_AB_MERGE_C R30, R5, R84, RZ ;  /* 0x00000054051e723e */ /* 0x004fc600048070ff */
[----:B------:R2:W1:Y:S01]  /*3700*/  MUFU.EX2 R49, R29 ;  /* 0x0000001d00317308 */ /* 0x0004620000000800 */
[----:B------:R-:W-:Y:S01]  /*3710*/  STS.U8 [R15+UR16+0x1200], R198 ;  /* 0x001200c60f007988 */ /* 0x000fe20008000010 */
[----:B----4-:R-:W-:-:S06]  /*3720*/  F2FP.SATFINITE.E4M3.F32.PACK_AB_MERGE_C R27, R73, R72, R27 ;  /* 0x00000048491b723e */ /* 0x010fcc000480701b */
[----:B------:R4:W1:Y:S01]  /*3730*/  MUFU.EX2 R226, R24 ;  /* 0x0000001800e27308 */ /* 0x0008620000000800 */
[----:B--2---:R-:W-:Y:S01]  /*3740*/  F2FP.SATFINITE.E4M3.F32.PACK_AB_MERGE_C R29, R85, R80, RZ ;  /* 0x00000050551d723e */ /* 0x004fe200048070ff */
[----:B------:R-:W-:Y:S01]  /*3750*/  STS.U8 [R15+UR16+0x1400], R202 ;  /* 0x001400ca0f007988 */ /* 0x000fe20008000010 */
[----:B-----5:R-:W-:-:S03]  /*3760*/  F2FP.SATFINITE.E4M3.F32.PACK_AB_MERGE_C R28, R81, R76, R28 ;  /* 0x0000004c511c723e */ /* 0x020fc6000480701c */
[----:B------:R-:W-:Y:S01]  /*3770*/  STS.U8 [R15+UR16+0x1600], R206 ;  /* 0x001600ce0f007988 */ /* 0x000fe20008000010 */
[----:B------:R-:W-:-:S03]  /*3780*/  F2FP.SATFINITE.E4M3.F32.PACK_AB_MERGE_C R29, R220, R209, R29 ;  /* 0x000000d1dc1d723e */ /* 0x000fc6000480701d */
[----:B------:R-:W-:Y:S01]  /*3790*/  STS.U8 [R23+UR16+0x1080], R180 ;  /* 0x001080b417007988 */ /* 0x000fe20008000010 */
[----:B------:R-:W-:-:S03]  /*37a0*/  F2FP.SATFINITE.E4M3.F32.PACK_AB_MERGE_C R30, R222, R211, R30 ;  /* 0x000000d3de1e723e */ /* 0x000fc6000480701e */
[----:B------:R-:W-:Y:S01]  /*37b0*/  STS.U8 [R23+UR16+0x1280], R200 ;  /* 0x001280c817007988 */ /* 0x000fe20008000010 */
[----:B----4-:R-:W-:-:S03]  /*37c0*/  F2FP.SATFINITE.E4M3.F32.PACK_AB_MERGE_C R24, R214, R205, RZ ;  /* 0x000000cdd618723e */ /* 0x010fc600048070ff */
[----:B------:R-:W-:Y:S01]  /*37d0*/  STS.U8 [R23+UR16+0x1480], R204 ;  /* 0x001480cc17007988 */ /* 0x000fe20008000010 */
[----:B---3--:R-:W-:-:S03]  /*37e0*/  F2FP.SATFINITE.E4M3.F32.PACK_AB_MERGE_C R25, R42, R207, RZ ;  /* 0x000000cf2a19723e */ /* 0x008fc600048070ff */
[----:B------:R-:W-:Y:S04]  /*37f0*/  STS.U8 [R23+UR16+0x1680], R208 ;  /* 0x001680d017007988 */ /* 0x000fe80008000010 */
[----:B------:R-:W-:Y:S04]  /*3800*/  STS.U8 [R22+UR16+0x1100], R197 ;  /* 0x001100c516007988 */ /* 0x000fe80008000010 */
[----:B------:R-:W-:Y:S04]  /*3810*/  STS.U8 [R22+UR16+0x1300], R199 ;  /* 0x001300c716007988 */ /* 0x000fe80008000010 */
[----:B------:R-:W-:Y:S04]  /*3820*/  STS.U8 [R22+UR16+0x1500], R201 ;  /* 0x001500c916007988 */ /* 0x000fe80008000010 */
[----:B------:R-:W-:Y:S01]  /*3830*/  STS.U8 [R22+UR16+0x1700], R203 ;  /* 0x001700cb16007988 */ /* 0x000fe20008000010 */
[----:B------:R-:W-:-:S03]  /*3840*/  SEL R37, R27, R28, !P0 ;  /* 0x0000001c1b257207 */ /* 0x000fc60004000000 */
[----:B------:R-:W-:Y:S01]  /*3850*/  STS.U8 [R21+UR16+0x1180], R196 ;  /* 0x001180c415007988 */ /* 0x000fe20008000010 */
[----:B------:R-:W-:-:S03]  /*3860*/  SEL R38, R28, R27, !P0 ;  /* 0x0000001b1c267207 */ /* 0x000fc60004000000 */
[----:B------:R-:W-:Y:S04]  /*3870*/  STS.U8 [R21+UR16+0x1380], R210 ;  /* 0x001380d215007988 */ /* 0x000fe80008000010 */
[----:B------:R-:W-:Y:S04]  /*3880*/  STS.U8 [R21+UR16+0x1580], R212 ;  /* 0x001580d415007988 */ /* 0x000fe80008000010 */
[----:B------:R-:W-:Y:S01]  /*3890*/  STS.U8 [R21+UR16+0x1780], R4 ;  /* 0x0017800415007988 */ /* 0x000fe20008000010 */
[----:B------:R-:W-:Y:S01]  /*38a0*/  SEL R39, R29, R30, !P0 ;  /* 0x0000001e1d277207 */ /* 0x000fe20004000000 */
[----:B------:R2:W-:Y:S06]  /*38b0*/  MEMBAR.ALL.CTA ;  /* 0x0000000000007992 */ /* 0x0005ec0000008000 */
[----:B--2---:R-:W2:Y:S01]  /*38c0*/  FENCE.VIEW.ASYNC.S ;  /* 0x00000000000073c6 */ /* 0x004ea20000000000 */
[----:B------:R-:W-:-:S02]  /*38d0*/  F2FP.SATFINITE.E4M3.F32.PACK_AB_MERGE_C R26, R46, R43, RZ ;  /* 0x0000002b2e1a723e */ /* 0x000fc400048070ff */
[----:B0-----:R-:W-:Y:S02]  /*38e0*/  F2FP.SATFINITE.E4M3.F32.PACK_AB_MERGE_C R27, R50, R47, RZ ;  /* 0x0000002f321b723e */ /* 0x001fe400048070ff */
[----:B------:R-:W-:Y:S02]  /*38f0*/  SEL R30, R30, R29, !P0 ;  /* 0x0000001d1e1e7207 */ /* 0x000fe40004000000 */
[----:B------:R-:W-:Y:S02]  /*3900*/  F2FP.SATFINITE.E4M3.F32.PACK_AB_MERGE_C R24, R224, R213, R24 ;  /* 0x000000d5e018723e */ /* 0x000fe40004807018 */
[----:B-1----:R-:W-:Y:S02]  /*3910*/  F2FP.SATFINITE.E4M3.F32.PACK_AB_MERGE_C R25, R40, R215, R25 ;  /* 0x000000d72819723e */ /* 0x002fe40004807019 */
[----:B------:R-:W-:Y:S02]  /*3920*/  F2FP.SATFINITE.E4M3.F32.PACK_AB_MERGE_C R28, R216, R51, RZ ;  /* 0x00000033d81c723e */ /* 0x000fe400048070ff */
[----:B------:R-:W-:-:S02]  /*3930*/  F2FP.SATFINITE.E4M3.F32.PACK_AB_MERGE_C R29, R218, R55, RZ ;  /* 0x00000037da1d723e */ /* 0x000fc400048070ff */
[----:B------:R-:W-:Y:S02]  /*3940*/  F2FP.SATFINITE.E4M3.F32.PACK_AB_MERGE_C R26, R44, R41, R26 ;  /* 0x000000292c1a723e */ /* 0x000fe4000480701a */
[----:B------:R-:W-:Y:S02]  /*3950*/  F2FP.SATFINITE.E4M3.F32.PACK_AB_MERGE_C R27, R48, R45, R27 ;  /* 0x0000002d301b723e */ /* 0x000fe4000480701b */
[----:B------:R-:W-:Y:S02]  /*3960*/  SEL R217, R24, R25, !P0 ;  /* 0x0000001918d97207 */ /* 0x000fe40004000000 */
[----:B------:R-:W-:Y:S01]  /*3970*/  SEL R228, R25, R24, !P0 ;  /* 0x0000001819e47207 */ /* 0x000fe20004000000 */
[----:B------:R-:W-:Y:S01]  /*3980*/  FADD R24, -R20, R177 ;  /* 0x000000b114187221 */ /* 0x000fe20000000100 */
[----:B------:R-:W-:Y:S02]  /*3990*/  F2FP.SATFINITE.E4M3.F32.PACK_AB_MERGE_C R28, R52, R49, R28 ;  /* 0x00000031341c723e */ /* 0x000fe4000480701c */
[----:B------:R-:W-:-:S02]  /*39a0*/  F2FP.SATFINITE.E4M3.F32.PACK_AB_MERGE_C R29, R226, R53, R29 ;  /* 0x00000035e21d723e */ /* 0x000fc4000480701d */
[----:B------:R-:W-:Y:S02]  /*39b0*/  SEL R219, R26, R27, !P0 ;  /* 0x0000001b1adb7207 */ /* 0x000fe40004000000 */
[----:B------:R-:W-:Y:S01]  /*39c0*/  SEL R230, R27, R26, !P0 ;  /* 0x0000001a1be67207 */ /* 0x000fe20004000000 */
[----:B------:R-:W-:Y:S01]  /*39d0*/  FADD R26, -R87, R174 ;  /* 0x000000ae571a7221 */ /* 0x000fe20000000100 */
[----:B------:R-:W-:Y:S01]  /*39e0*/  SEL R221, R28, R29, !P0 ;  /* 0x0000001d1cdd7207 */ /* 0x000fe20004000000 */
[----:B------:R-:W-:Y:S01]  /*39f0*/  FMUL R174, R24, 1.4426950216293334961 ;  /* 0x3fb8aa3b18ae7820 */ /* 0x000fe20000400000 */
[----:B------:R-:W-:Y:S02]  /*3a00*/  SEL R232, R29, R28, !P0 ;  /* 0x0000001c1de87207 */ /* 0x000fe40004000000 */
[CCC-:B------:R-:W-:Y:S02]  /*3a10*/  PRMT R24, R33.reuse, R19.reuse, R32.reuse ;  /* 0x0000001321187216 */ /* 0x1c0fe40000000020 */
[----:B------:R-:W-:Y:S01]  /*3a20*/  PRMT R25, R33, R18, R32 ;  /* 0x0000001221197216 */ /* 0x000fe20000000020 */
[----:B------:R-:W-:Y:S01]  /*3a30*/  FADD R32, -R77, R176 ;  /* 0x000000b04d207221 */ /* 0x000fe20000000100 */
[----:B------:R-:W-:-:S02]  /*3a40*/  PRMT R28, R31, R19, R36 ;  /* 0x000000131f1c7216 */ /* 0x000fc40000000024 */
[----:B------:R-:W-:Y:S01]  /*3a50*/  PRMT R29, R31, R18, R36 ;  /* 0x000000121f1d7216 */ /* 0x000fe20000000024 */
[----:B------:R-:W-:Y:S01]  /*3a60*/  FADD R36, -R54, R175 ;  /* 0x000000af36247221 */ /* 0x000fe20000000100 */
[----:B--2---:R-:W-:Y:S01]  /*3a70*/  SHFL.IDX PT, R35, R35, R132, 0x1f ;  /* 0x00001f8423237589 */ /* 0x004fe200000e0000 */
[----:B------:R-:W-:Y:S01]  /*3a80*/  FMUL R177, R26, 1.4426950216293334961 ;  /* 0x3fb8aa3b1ab17820 */ /* 0x000fe20000400000 */
[----:B------:R-:W-:Y:S01]  /*3a90*/  FMUL R176, R32, 1.4426950216293334961 ;  /* 0x3fb8aa3b20b07820 */ /* 0x000fe20000400000 */
[----:B------:R-:W-:Y:S01]  /*3aa0*/  FMUL R175, R36, 1.4426950216293334961 ;  /* 0x3fb8aa3b24af7820 */ /* 0x000fe20000400000 */
[----:B------:R-:W0:Y:S04]  /*3ab0*/  SHFL.IDX PT, R34, R34, R17, 0x1f ;  /* 0x00001f1122227589 */ /* 0x000e2800000e0000 */
[----:B------:R-:W-:Y:S04]  /*3ac0*/  SHFL.IDX PT, R37, R37, R132, 0x1f ;  /* 0x00001f8425257589 */ /* 0x000fe800000e0000 */
[----:B------:R-:W1:Y:S04]  /*3ad0*/  SHFL.IDX PT, R38, R38, R17, 0x1f ;  /* 0x00001f1126267589 */ /* 0x000e6800000e0000 */
[----:B------:R-:W-:Y:S04]  /*3ae0*/  SHFL.IDX PT, R39, R39, R132, 0x1f ;  /* 0x00001f8427277589 */ /* 0x000fe800000e0000 */
[----:B------:R1:W2:Y:S04]  /*3af0*/  SHFL.IDX PT, R178, R30, R17, 0x1f ;  /* 0x00001f111eb27589 */ /* 0x0002a800000e0000 */
[----:B------:R-:W-:Y:S04]  /*3b00*/  SHFL.IDX PT, R217, R217, R132, 0x1f ;  /* 0x00001f84d9d97589 */ /* 0x000fe800000e0000 */
[----:B------:R-:W3:Y:S04]  /*3b10*/  SHFL.IDX PT, R228, R228, R17, 0x1f ;  /* 0x00001f11e4e47589 */ /* 0x000ee800000e0000 */
[----:B------:R-:W-:Y:S04]  /*3b20*/  SHFL.IDX PT, R219, R219, R132, 0x1f ;  /* 0x00001f84dbdb7589 */ /* 0x000fe800000e0000 */
[----:B------:R-:W4:Y:S04]  /*3b30*/  SHFL.IDX PT, R230, R230, R17, 0x1f ;  /* 0x00001f11e6e67589 */ /* 0x000f2800000e0000 */
[----:B------:R-:W-:Y:S04]  /*3b40*/  SHFL.IDX PT, R221, R221, R132, 0x1f ;  /* 0x00001f84dddd7589 */ /* 0x000fe800000e0000 */
[----:B------:R-:W5:Y:S01]  /*3b50*/  SHFL.IDX PT, R232, R232, R17, 0x1f ;  /* 0x00001f11e8e87589 */ /* 0x000f6200000e0000 */
[----:B------:R-:W0:Y:S08]  /*3b60*/  MUFU.EX2 R174, R174 ;  /* 0x000000ae00ae7308 */ /* 0x000e300000000800 */
[----:B------:R-:W1:Y:S08]  /*3b70*/  MUFU.EX2 R177, R177 ;  /* 0x000000b100b17308 */ /* 0x000e700000000800 */
[----:B------:R-:W2:Y:S08]  /*3b80*/  MUFU.EX2 R176, R176 ;  /* 0x000000b000b07308 */ /* 0x000eb00000000800 */
[----:B------:R-:W3:Y:S01]  /*3b90*/  MUFU.EX2 R175, R175 ;  /* 0x000000af00af7308 */ /* 0x000ee20000000800 */
[-C--:B0-----:R-:W-:Y:S01]  /*3ba0*/  FMUL R106, R106, R174.reuse ;  /* 0x000000ae6a6a7220 */ /* 0x081fe20000400000 */
[-C--:B------:R-:W-:Y:S01]  /*3bb0*/  FMUL R107, R107, R174.reuse ;  /* 0x000000ae6b6b7220 */ /* 0x080fe20000400000 */
[-C--:B------:R-:W-:Y:S01]  /*3bc0*/  FMUL R110, R110, R174.reuse ;  /* 0x000000ae6e6e7220 */ /* 0x080fe20000400000 */
[-C--:B------:R-:W-:Y:S01]  /*3bd0*/  FMUL R111, R111, R174.reuse ;  /* 0x000000ae6f6f7220 */ /* 0x080fe20000400000 */
[-C--:B------:R-:W-:Y:S01]  /*3be0*/  FMUL R114, R114, R174.reuse ;  /* 0x000000ae72727220 */ /* 0x080fe20000400000 */
[-C--:B------:R-:W-:Y:S01]  /*3bf0*/  FMUL R115, R115, R174.reuse ;  /* 0x000000ae73737220 */ /* 0x080fe20000400000 */
[----:B------:R-:W-:Y:S01]  /*3c00*/  FMUL R118, R118, R174 ;  /* 0x000000ae76767220 */ /* 0x000fe20000400000 */
[-C--:B-1----:R-:W-:Y:S01]  /*3c10*/  FMUL R104, R104, R177.reuse ;  /* 0x000000b168687220 */ /* 0x082fe20000400000 */
[-C--:B------:R-:W-:Y:S01]  /*3c20*/  FMUL R105, R105, R177.reuse ;  /* 0x000000b169697220 */ /* 0x080fe20000400000 */
[-C--:B------:R-:W-:Y:S01]  /*3c30*/  FMUL R108, R108, R177.reuse ;  /* 0x000000b16c6c7220 */ /* 0x080fe20000400000 */
[-C--:B------:R-:W-:Y:S01]  /*3c40*/  FMUL R109, R109, R177.reuse ;  /* 0x000000b16d6d7220 */ /* 0x080fe20000400000 */
[-C--:B------:R-:W-:Y:S01]  /*3c50*/  FMUL R112, R112, R177.reuse ;  /* 0x000000b170707220 */ /* 0x080fe20000400000 */
[-C--:B------:R-:W-:Y:S01]  /*3c60*/  FMUL R113, R113, R177.reuse ;  /* 0x000000b171717220 */ /* 0x080fe20000400000 */
[----:B------:R-:W-:Y:S01]  /*3c70*/  FMUL R116, R116, R177 ;  /* 0x000000b174747220 */ /* 0x000fe20000400000 */
[-C--:B--2---:R-:W-:Y:S01]  /*3c80*/  FMUL R90, R90, R176.reuse ;  /* 0x000000b05a5a7220 */ /* 0x084fe20000400000 */
[-C--:B------:R-:W-:Y:S01]  /*3c90*/  FMUL R91, R91, R176.reuse ;  /* 0x000000b05b5b7220 */ /* 0x080fe20000400000 */
[-C--:B------:R-:W-:Y:S01]  /*3ca0*/  FMUL R94, R94, R176.reuse ;  /* 0x000000b05e5e7220 */ /* 0x080fe20000400000 */
[-C--:B------:R-:W-:Y:S01]  /*3cb0*/  FMUL R95, R95, R176.reuse ;  /* 0x000000b05f5f7220 */ /* 0x080fe20000400000 */
[-C--:B------:R-:W-:Y:S01]  /*3cc0*/  FMUL R98, R98, R176.reuse ;  /* 0x000000b062627220 */ /* 0x080fe20000400000 */
[-C--:B------:R-:W-:Y:S01]  /*3cd0*/  FMUL R99, R99, R176.reuse ;  /* 0x000000b063637220 */ /* 0x080fe20000400000 */
[----:B------:R-:W-:Y:S01]  /*3ce0*/  FMUL R102, R102, R176 ;  /* 0x000000b066667220 */ /* 0x000fe20000400000 */
[-C--:B---3--:R-:W-:Y:S01]  /*3cf0*/  FMUL R88, R88, R175.reuse ;  /* 0x000000af58587220 */ /* 0x088fe20000400000 */
[-C--:B------:R-:W-:Y:S01]  /*3d00*/  FMUL R89, R89, R175.reuse ;  /* 0x000000af59597220 */ /* 0x080fe20000400000 */
[-C--:B------:R-:W-:Y:S01]  /*3d10*/  FMUL R92, R92, R175.reuse ;  /* 0x000000af5c5c7220 */ /* 0x080fe20000400000 */
[-C--:B------:R-:W-:Y:S01]  /*3d20*/  FMUL R93, R93, R175.reuse ;  /* 0x000000af5d5d7220 */ /* 0x080fe20000400000 */
[-C--:B------:R-:W-:Y:S01]  /*3d30*/  FMUL R96, R96, R175.reuse ;  /* 0x000000af60607220 */ /* 0x080fe20000400000 */
[-C--:B------:R-:W-:Y:S01]  /*3d40*/  FMUL R97, R97, R175.reuse ;  /* 0x000000af61617220 */ /* 0x080fe20000400000 */
[----:B------:R-:W-:Y:S01]  /*3d50*/  FMUL R100, R100, R175 ;  /* 0x000000af64647220 */ /* 0x000fe20000400000 */
[----:B------:R-:W-:Y:S01]  /*3d60*/  FMUL R117, R117, R177 ;  /* 0x000000b175757220 */ /* 0x000fe20000400000 */
[----:B------:R-:W-:Y:S01]  /*3d70*/  FMUL R119, R119, R174 ;  /* 0x000000ae77777220 */ /* 0x000fe20000400000 */
[----:B------:R-:W-:Y:S01]  /*3d80*/  FMUL R101, R101, R175 ;  /* 0x000000af65657220 */ /* 0x000fe20000400000 */
[----:B------:R-:W-:Y:S01]  /*3d90*/  FMUL R103, R103, R176 ;  /* 0x000000b067677220 */ /* 0x000fe20000400000 */
[----:B------:R-:W-:-:S02]  /*3da0*/  PRMT R26, R35, R19, R34 ;  /* 0x00000013231a7216 */ /* 0x000fc40000000022 */
[-C--:B------:R-:W-:Y:S02]  /*3db0*/  PRMT R27, R35, R18.reuse, R34 ;  /* 0x00000012231b7216 */ /* 0x080fe40000000022 */
[CCC-:B------:R-:W-:Y:S02]  /*3dc0*/  PRMT R30, R37.reuse, R19.reuse, R38.reuse ;  /* 0x00000013251e7216 */ /* 0x1c0fe40000000026 */
[-C--:B------:R-:W-:Y:S02]  /*3dd0*/  PRMT R31, R37, R18.reuse, R38 ;  /* 0x00000012251f7216 */ /* 0x080fe40000000026 */
[CCC-:B------:R-:W-:Y:S02]  /*3de0*/  PRMT R32, R39.reuse, R19.reuse, R178.reuse ;  /* 0x0000001327207216 */ /* 0x1c0fe400000000b2 */
[----:B------:R-:W-:Y:S02]  /*3df0*/  PRMT R33, R39, R18, R178 ;  /* 0x0000001227217216 */ /* 0x000fe400000000b2 */
[----:B------:R-:W-:-:S02]  /*3e00*/  PRMT R34, R217, R19, R228 ;  /* 0x00000013d9227216 */ /* 0x000fc400000000e4 */
[-C--:B------:R-:W-:Y:S02]  /*3e10*/  PRMT R35, R217, R18.reuse, R228 ;  /* 0x00000012d9237216 */ /* 0x080fe400000000e4 */
[CCC-:B----4-:R-:W-:Y:S02]  /*3e20*/  PRMT R36, R219.reuse, R19.reuse, R230.reuse ;  /* 0x00000013db247216 */ /* 0x1d0fe400000000e6 */
[-C--:B------:R-:W-:Y:S02]  /*3e30*/  PRMT R37, R219, R18.reuse, R230 ;  /* 0x00000012db257216 */ /* 0x080fe400000000e6 */
[C-C-:B-----5:R-:W-:Y:S02]  /*3e40*/  PRMT R38, R221.reuse, R19, R232.reuse ;  /* 0x00000013dd267216 */ /* 0x160fe400000000e8 */
[----:B------:R-:W-:Y:S01]  /*3e50*/  PRMT R39, R221, R18, R232 ;  /* 0x00000012dd277216 */ /* 0x000fe200000000e8 */
[----:B------:R-:W-:Y:S06]  /*3e60*/  BAR.SYNC.DEFER_BLOCKING 0x0 ;  /* 0x0000000000007b1d */ /* 0x000fec0000010000 */
[----:B------:R-:W-:-:S06]  /*3e70*/  WARPGROUP.ARRIVE ;  /* 0x00000000000079c5 */ /* 0x000fcc0000000000 */
[----:B------:R-:W-:Y:S01]  /*3e80*/  QGMMA.64x32x32.F32.E4M3.E4M3 R104, R24, gdesc[UR20], R104 ;  /* 0x0060001418687df3 */ /* 0x000fe20008700868 */
[----:B------:R-:W-:Y:S01]  /*3e90*/  FADD R57, R56, R57 ;  /* 0x0000003938397221 */ /* 0x000fe20000000000 */
        /* <DEDUP_REMOVED lines=32> */
[----:B------:R-:W-:Y:S03]  /*40a0*/  QGMMA.64x32x32.F32.E4M3.E4M3 R104, R28, gdesc[UR8], R104 ;  /* 0x006000081c687df3 */ /* 0x000fe60008700868 */
        /* <DEDUP_REMOVED lines=27> */
[----:B------:R-:W-:-:S02]  /*4260*/  FADD R53, R226, R53 ;  /* 0x00000035e2357221 */ /* 0x000fc40000000000 */
[----:B------:R-:W0:Y:S04]  /*4270*/  SHFL.BFLY PT, R5, R76, 0x2, 0x1f ;  /* 0x0c401f004c057f89 */ /* 0x000e2800000e0000 */
[----:B------:R-:W1:Y:S04]  /*4280*/  SHFL.BFLY PT, R7, R86, 0x2, 0x1f ;  /* 0x0c401f0056077f89 */ /* 0x000e6800000e0000 */
[----:B------:R-:W2:Y:S04]  /*4290*/  SHFL.BFLY PT, R4, R53, 0x2, 0x1f ;  /* 0x0c401f0035047f89 */ /* 0x000ea800000e0000 */
[----:B------:R-:W3:Y:S01]  /*42a0*/  SHFL.BFLY PT, R6, R55, 0x2, 0x1f ;  /* 0x0c401f0037067f89 */ /* 0x000ee200000e0000 */
[----:B------:R-:W-:Y:S01]  /*42b0*/  QGMMA.64x32x32.F32.E4M3.E4M3 R88, R36, gdesc[UR8], R88, gsb0 ;  /* 0x0060000824587df3 */ /* 0x000fe20008000858 */
[----:B0-----:R-:W-:Y:S01]  /*42c0*/  FADD R5, R76, R5 ;  /* 0x000000054c057221 */ /* 0x001fe20000000000 */
[----:B-1----:R-:W-:Y:S01]  /*42d0*/  FADD R7, R86, R7 ;  /* 0x0000000756077221 */ /* 0x002fe20000000000 */
[----:B--2---:R-:W-:Y:S01]  /*42e0*/  FADD R8, R53, R4 ;  /* 0x0000000435087221 */ /* 0x004fe20000000000 */
[----:B---3--:R-:W-:-:S02]  /*42f0*/  FADD R40, R55, R6 ;  /* 0x0000000637287221 */ /* 0x008fc40000000000 */
[----:B------:R-:W0:Y:S04]  /*4300*/  SHFL.BFLY PT, R4, R5, 0x1, 0x1f ;  /* 0x0c201f0005047f89 */ /* 0x000e2800000e0000 */
[----:B------:R-:W1:Y:S04]  /*4310*/  SHFL.BFLY PT, R6, R7, 0x1, 0x1f ;  /* 0x0c201f0007067f89 */ /* 0x000e6800000e0000 */
[----:B------:R-:W2:Y:S04]  /*4320*/  SHFL.BFLY PT, R9, R8, 0x1, 0x1f ;  /* 0x0c201f0008097f89 */ /* 0x000ea800000e0000 */
[----:B------:R-:W3:Y:S01]  /*4330*/  SHFL.BFLY PT, R41, R40, 0x1, 0x1f ;  /* 0x0c201f0028297f89 */ /* 0x000ee200000e0000 */
[----:B------:R-:W-:-:S06]  /*4340*/  UIADD3 UR5, UR5, 0x40, URZ ;  /* 0x0000004005057890 */ /* 0x000fcc000fffe03f */
[----:B------:R-:W-:Y:S01]  /*4350*/  ISETP.LE.AND P1, PT, R12, UR5, PT ;  /* 0x000000050c007c0c */ /* 0x000fe2000bf23270 */
[----:B------:R-:W-:Y:S01]  /*4360*/  ULEA UR4, UR19, UR4, 0x6 ;  /* 0x0000000413047291 */ /* 0x000fe2000f8e303f */
[----:B0-----:R-:W-:Y:S01]  /*4370*/  FADD R42, R5, R4 ;  /* 0x00000004052a7221 */ /* 0x001fe20000000000 */
[----:B-1----:R-:W-:Y:S01]  /*4380*/  FADD R43, R7, R6 ;  /* 0x00000006072b7221 */ /* 0x002fe20000000000 */
[----:B--2---:R-:W-:Y:S01]  /*4390*/  FADD R4, R8, R9 ;  /* 0x0000000908047221 */ /* 0x004fe20000000000 */
[----:B------:R-:W-:Y:S02]  /*43a0*/  WARPGROUP.DEPBAR.LE gsb0, 0x0 ;  /* 0x00008000000079c5 */ /* 0x000fe40000010000 */
[----:B---3--:R-:W-:Y:S01]  /*43b0*/  FADD R41, R40, R41 ;  /* 0x0000002928297221 */ /* 0x008fe20000000000 */
[----:B------:R-:W-:Y:S01]  /*43c0*/  FFMA R170, R177, R170, R42 ;  /* 0x000000aab1aa7223 */ /* 0x000fe2000000002a */
[----:B------:R-:W-:Y:S01]  /*43d0*/  FFMA R171, R174, R171, R43 ;  /* 0x000000abaeab7223 */ /* 0x000fe2000000002b */
[----:B------:R-:W-:Y:S01]  /*43e0*/  FFMA R172, R175, R172, R4 ;  /* 0x000000acafac7223 */ /* 0x000fe20000000004 */
[----:B------:R-:W-:Y:S01]  /*43f0*/  FFMA R173, R176, R173, R41 ;  /* 0x000000adb0ad7223 */ /* 0x000fe20000000029 */
[----:B------:R-:W-:Y:S01]  /*4400*/  IMAD R2, R3, 0x40, R2 ;  /* 0x0000004003027824 */ /* 0x000fe200078e0202 */
[----:B------:R-:W-:Y:S01]  /*4410*/  MOV R176, R77 ;  /* 0x0000004d00b07202 */ /* 0x000fe20000000f00 */
[----:B------:R-:W-:-:S02]  /*4420*/  IMAD.MOV.U32 R175, RZ, RZ, R54 ;  /* 0x000000ffffaf7224 */ /* 0x000fc400078e0036 */
[----:B------:R-:W-:Y:S02]  /*4430*/  IMAD.MOV.U32 R177, RZ, RZ, R20 ;  /* 0x000000ffffb17224 */ /* 0x000fe400078e0014 */
[----:B------:R-:W-:Y:S01]  /*4440*/  IMAD.MOV.U32 R174, RZ, RZ, R87 ;  /* 0x000000ffffae7224 */ /* 0x000fe200078e0057 */
[----:B------:R-:W-:Y:S06]  /*4450*/  @!P1 BRA `(.L_x_1) ;  /* 0xffffffd4000c9947 */ /* 0x000fec000383ffff */
.L_x_0:
[----:B------:R-:W-:Y:S01]  /*4460*/  SHF.R.U32.HI R3, RZ, 0x1, R16 ;  /* 0x00000001ff037819 */ /* 0x000fe20000011610 */
[----:B------:R-:W-:Y:S01]  /*4470*/  FMUL R4, R103, 0.25 ;  /* 0x3e80000067047820 */ /* 0x000fe20000400000 */
[----:B------:R-:W-:Y:S01]  /*4480*/  IADD3 R11, R0, UR16, R11 ;  /* 0x00000010000b7c10 */ /* 0x000fe2000fffe00b */
[----:B------:R-:W-:Y:S01]  /*4490*/  FMUL R6, R99, 0.25 ;  /* 0x3e80000063067820 */ /* 0x000fe20000400000 */
[----:B------:R-:W-:Y:S01]  /*44a0*/  LOP3.LUT R0, R3, 0x4, RZ, 0xc0, !PT ;  /* 0x0000000403007812 */ /* 0x000fe200078ec0ff */
[----:B------:R-:W-:Y:S01]  /*44b0*/  FMUL R3, R102, 0.25 ;  /* 0x3e80000066037820 */ /* 0x000fe20000400000 */
[----:B------:R-:W-:Y:S01]  /*44c0*/  FSETP.GT.AND P3, PT, |R173|, 8.50705917302346158658e+37, PT ;  /* 0x7e800000ad00780b */ /* 0x000fe20003f64200 */
[----:B------:R-:W-:Y:S01]  /*44d0*/  FMUL R5, R94, 0.25 ;  /* 0x3e8000005e057820 */ /* 0x000fe20000400000 */
[----:B------:R-:W-:Y:S01]  /*44e0*/  FSETP.GT.AND P1, PT, |R172|, 8.50705917302346158658e+37, PT ;  /* 0x7e800000ac00780b */ /* 0x000fe20003f24200 */
[----:B------:R-:W-:Y:S01]  /*44f0*/  FMUL R7, R110, 0.25 ;  /* 0x3e8000006e077820 */ /* 0x000fe20000400000 */
[----:B------:R-:W-:Y:S01]  /*4500*/  FSEL R21, R3, R102, P3 ;  /* 0x0000006603157208 */ /* 0x000fe20001800000 */
        /* <DEDUP_REMOVED lines=40> */
[----:B------:R-:W-:Y:S01]  /*4790*/  IMAD.MOV.U32 R37, RZ, RZ, 0x3dc6b27f ;  /* 0x3dc6b27fff257424 */ /* 0x000fe200078e00ff */
        /* <DEDUP_REMOVED lines=11> */
[----:B------:R-:W-:Y:S01]  /*4850*/  FMUL R4, R171, 8388608 ;  /* 0x4b000000ab047820 */ /* 0x000fe20000400000 */
[----:B------:R-:W-:Y:S01]  /*4860*/  FSEL R33, R7, R110, P0 ;  /* 0x0000006e07217208 */ /* 0x000fe20000000000 */
[----:B------:R-:W-:Y:S01]  /*4870*/  FMUL R7, R104, 0.25 ;  /* 0x3e80000068077820 */ /* 0x000fe20000400000 */
[----:B------:R-:W-:Y:S01]  /*4880*/  FSEL R112, R3, R112, P2 ;  /* 0x0000007003707208 */ /* 0x000fe20001000000 */
[----:B------:R-:W-:Y:S01]  /*4890*/  FMUL R3, R170, 8388608 ;  /* 0x4b000000aa037820 */ /* 0x000fe20000400000 */
[----:B------:R-:W-:Y:S01]  /*48a0*/  FSEL R42, R6, R105, P2 ;  /* 0x00000069062a7208 */ /* 0x000fe20001000000 */
[----:B------:R-:W-:Y:S01]  /*48b0*/  FMUL R6, R172, 8388608 ;  /* 0x4b000000ac067820 */ /* 0x000fe20000400000 */
[----:B------:R-:W-:Y:S01]  /*48c0*/  FSETP.GEU.AND P6, PT, R171, 1.175494350822287508e-38, PT ;  /* 0x00800000ab00780b */ /* 0x000fe20003fce000 */
[----:B------:R-:W-:Y:S01]  /*48d0*/  BAR.SYNC.DEFER_BLOCKING 0x0 ;  /* 0x0000000000007b1d */ /* 0x000fe20000010000 */
[----:B------:R-:W-:-:S02]  /*48e0*/  FSETP.GEU.AND P5, PT, R170, 1.175494350822287508e-38, PT ;  /* 0x00800000aa00780b */ /* 0x000fc40003fae000 */
[----:B------:R-:W-:Y:S02]  /*48f0*/  FSETP.GEU.AND P4, PT, R172, 1.175494350822287508e-38, PT ;  /* 0x00800000ac00780b */ /* 0x000fe40003f8e000 */
[----:B------:R-:W-:Y:S01]  /*4900*/  FSEL R108, R5, R108, P2 ;  /* 0x0000006c056c7208 */ /* 0x000fe20001000000 */
[----:B------:R-:W-:Y:S01]  /*4910*/  ULDC.64 UR4, c[0x0][0x270] ;  /* 0x00009c0000047ab9 */ /* 0x000fe20000000a00 */
[----:B------:R-:W-:Y:S01]  /*4920*/  FSEL R44, R4, R171, !P6 ;  /* 0x000000ab042c7208 */ /* 0x000fe20007000000 */
[----:B------:R-:W-:Y:S01]  /*4930*/  UIMAD UR4, UR17, UR4, URZ ;  /* 0x00000004110472a4 */ /* 0x000fe2000f8e023f */
[----:B------:R-:W-:Y:S02]  /*4940*/  FSEL R5, RZ, -23, P6 ;  /* 0xc1b80000ff057808 */ /* 0x000fe40003000000 */
[----:B------:R-:W-:Y:S02]  /*4950*/  IADD3 R13, R10, UR16, R13 ;  /* 0x000000100a0d7c10 */ /* 0x000fe4000fffe00d */
[----:B------:R-:W-:Y:S01]  /*4960*/  FSEL R28, R8, R93, P1 ;  /* 0x0000005d081c7208 */ /* 0x000fe20000800000 */
[----:B------:R-:W-:Y:S01]  /*4970*/  FMUL R8, R107, 0.25 ;  /* 0x3e8000006b087820 */ /* 0x000fe20000400000 */
[----:B------:R-:W-:-:S02]  /*4980*/  FSETP.GEU.AND P6, PT, |R173|, 1.175494350822287508e-38, PT ;  /* 0x00800000ad00780b */ /* 0x000fc40003fce200 */
[----:B------:R-:W-:Y:S01]  /*4990*/  FSEL R104, R7, R104, P2 ;  /* 0x0000006807687208 */ /* 0x000fe20001000000 */
[----:B------:R-:W-:Y:S01]  /*49a0*/  FMUL R7, R173, 8388608 ;  /* 0x4b000000ad077820 */ /* 0x000fe20000400000 */
[----:B------:R-:W-:Y:S02]  /*49b0*/  FSEL R39, R3, R170, !P5 ;  /* 0x000000aa03277208 */ /* 0x000fe40006800000 */
[----:B------:R-:W-:Y:S01]  /*49c0*/  FSEL R46, R6, R172, !P4 ;  /* 0x000000ac062e7208 */ /* 0x000fe20006000000 */
[----:B------:R-:W-:Y:S01]  /*49d0*/  VIADD R6, R44, 0xc0cafb0d ;  /* 0xc0cafb0d2c067836 */ /* 0x000fe20000000000 */
[----:B------:R-:W-:Y:S01]  /*49e0*/  FSEL R10, RZ, -23, P4 ;  /* 0xc1b80000ff0a7808 */ /* 0x000fe20002000000 */
[----:B------:R-:W-:Y:S01]  /*49f0*/  VIADD R4, R39, 0xc0cafb0d ;  /* 0xc0cafb0d27047836 */ /* 0x000fe20000000000 */
[----:B------:R-:W-:Y:S02]  /*4a00*/  FSEL R3, RZ, -23, P5 ;  /* 0xc1b80000ff037808 */ /* 0x000fe40002800000 */
[C---:B------:R-:W-:Y:S01]  /*4a10*/  FSETP.GEU.AND P4, PT, |R172|.reuse, 1.175494350822287508e-38, PT ;  /* 0x00800000ac00780b */ /* 0x040fe20003f8e200 */
[----:B------:R-:W-:Y:S01]  /*4a20*/  @P1 FMUL R172, R172, 0.25 ;  /* 0x3e800000acac1820 */ /* 0x000fe20000400000 */
[----:B------:R-:W-:Y:S01]  /*4a30*/  FSETP.GEU.AND P5, PT, R173, 1.175494350822287508e-38, PT ;  /* 0x00800000ad00780b */ /* 0x000fe20003fae000 */
[----:B------:R-:W-:Y:S01]  /*4a40*/  @!P6 FMUL R103, R103, 16777216 ;  /* 0x4b8000006767e820 */ /* 0x000fe20000400000 */
[----:B------:R-:W-:Y:S01]  /*4a50*/  FSEL R107, R8, R107, P0 ;  /* 0x0000006b086b7208 */ /* 0x000fe20000000000 */
[----:B------:R-:W-:Y:S01]  /*4a60*/  VIADD R8, R46, 0xc0cafb0d ;  /* 0xc0cafb0d2e087836 */ /* 0x000fe20000000000 */
[----:B------:R-:W-:Y:S01]  /*4a70*/  FSEL R48, R7, R173, !P5 ;  /* 0x000000ad07307208 */ /* 0x000fe20006800000 */
[----:B------:R-:W-:Y:S01]  /*4a80*/  @P3 FMUL R173, R173, 0.25 ;  /* 0x3e800000adad3820 */ /* 0x000fe20000400000 */
[----:B------:R-:W-:Y:S01]  /*4a90*/  LOP3.LUT R7, R6, 0xff800000, RZ, 0xc0, !PT ;  /* 0xff80000006077812 */ /* 0x000fe200078ec0ff */
[----:B------:R-:W-:Y:S01]  /*4aa0*/  @!P6 FMUL R21, R21, 16777216 ;  /* 0x4b8000001515e820 */ /* 0x000fe20000400000 */
[----:B------:R-:W-:Y:S01]  /*4ab0*/  IADD3 R0, R0, R11, RZ ;  /* 0x0000000b00007210 */ /* 0x000fe20007ffe0ff */
[----:B------:R-:W-:Y:S01]  /*4ac0*/  VIADD R9, R48, 0xc0cafb0d ;  /* 0xc0cafb0d30097836 */ /* 0x000fe20000000000 */
[----:B------:R-:W-:Y:S01]  /*4ad0*/  LOP3.LUT R11, R8, 0xff800000, RZ, 0xc0, !PT ;  /* 0xff800000080b7812 */ /* 0x000fe200078ec0ff */
[----:B------:R-:W-:Y:S01]  /*4ae0*/  @!P6 FMUL R173, R173, 16777216 ;  /* 0x4b800000adade820 */ /* 0x000fe20000400000 */
[----:B------:R-:W-:Y:S01]  /*4af0*/  I2FP.F32.S32 R8, R7 ;  /* 0x0000000700087245 */ /* 0x000fe20000201400 */
[----:B------:R-:W-:Y:S01]  /*4b00*/  @!P4 FMUL R172, R172, 16777216 ;  /* 0x4b800000acacc820 */ /* 0x000fe20000400000 */
[----:B------:R-:W-:Y:S01]  /*4b10*/  FSETP.GEU.AND P3, PT, |R171|, 1.175494350822287508e-38, PT ;  /* 0x00800000ab00780b */ /* 0x000fe20003f6e200 */
[----:B------:R-:W0:Y:S01]  /*4b20*/  MUFU.RCP R18, R173 ;  /* 0x000000ad00127308 */ /* 0x000e220000001000 */
[----:B------:R-:W-:Y:S01]  /*4b30*/  LOP3.LUT R17, R9, 0xff800000, RZ, 0xc0, !PT ;  /* 0xff80000009117812 */ /* 0x000fe200078ec0ff */
[----:B------:R-:W-:Y:S01]  /*4b40*/  FFMA.FTZ R9, R8, 1.1920928955078125e-07, R5 ;  /* 0x3400000008097823 */ /* 0x000fe20000010005 */
[----:B------:R-:W-:Y:S01]  /*4b50*/  LOP3.LUT R2, R16, 0x60, RZ, 0xc0, !PT ;  /* 0x0000006010027812 */ /* 0x000fe200078ec0ff */
[----:B------:R-:W-:Y:S01]  /*4b60*/  @P0 FMUL R171, R171, 0.25 ;  /* 0x3e800000abab0820 */ /* 0x000fe20000400000 */
[C---:B------:R-:W-:Y:S01]  /*4b70*/  FSETP.GEU.AND P1, PT, |R170|.reuse, 1.175494350822287508e-38, PT ;  /* 0x00800000aa00780b */ /* 0x040fe20003f2e200 */
[----:B------:R-:W-:Y:S01]  /*4b80*/  @P2 FMUL R170, R170, 0.25 ;  /* 0x3e800000aaaa2820 */ /* 0x000fe20000400000 */
[----:B------:R-:W-:Y:S01]  /*4b90*/  LOP3.LUT R4, R4, 0xff800000, RZ, 0xc0, !PT ;  /* 0xff80000004047812 */ /* 0x000fe200078ec0ff */
[----:B------:R-:W1:Y:S01]  /*4ba0*/  MUFU.RCP R5, R172 ;  /* 0x000000ac00057308 */ /* 0x000e620000001000 */
[----:B------:R-:W-:Y:S01]  /*4bb0*/  IMAD R2, R2, 0x8, R13 ;  /* 0x0000000802027824 */ /* 0x000fe200078e020d */
[----:B------:R-:W-:Y:S01]  /*4bc0*/  I2FP.F32.S32 R13, R11 ;  /* 0x0000000b000d7245 */ /* 0x000fe20000201400 */
[----:B------:R-:W-:Y:S01]  /*4bd0*/  @!P6 FMUL R99, R99, 16777216 ;  /* 0x4b8000006363e820 */ /* 0x000fe20000400000 */
[----:B------:R-:W-:Y:S01]  /*4be0*/  I2FP.F32.S32 R6, R4 ;  /* 0x0000000400067245 */ /* 0x000fe20000201400 */
[----:B------:R-:W-:Y:S01]  /*4bf0*/  @!P3 FMUL R171, R171, 16777216 ;  /* 0x4b800000ababb820 */ /* 0x000fe20000400000 */
[----:B------:R-:W-:Y:S01]  /*4c00*/  @!P6 FMUL R23, R23, 16777216 ;  /* 0x4b8000001717e820 */ /* 0x000fe20000400000 */
[----:B------:R-:W-:Y:S01]  /*4c10*/  @!P6 FMUL R95, R95, 16777216 ;  /* 0x4b8000005f5fe820 */ /* 0x000fe20000400000 */
[----:B------:R-:W-:Y:S01]  /*4c20*/  @!P6 FMUL R25, R25, 16777216 ;  /* 0x4b8000001919e820 */ /* 0x000fe20000400000 */
[----:B------:R-:W-:Y:S01]  /*4c30*/  @!P6 FMUL R91, R91, 16777216 ;  /* 0x4b8000005b5be820 */ /* 0x000fe20000400000 */
[----:B------:R-:W-:Y:S01]  /*4c40*/  FFMA.FTZ R13, R13, 1.1920928955078125e-07, R10 ;  /* 0x340000000d0d7823 */ /* 0x000fe2000001000a */
[----:B------:R-:W-:Y:S01]  /*4c50*/  @!P6 FMUL R27, R27, 16777216 ;  /* 0x4b8000001b1be820 */ /* 0x000fe20000400000 */
        /* <DEDUP_REMOVED lines=8> */
[----:B------:R-:W2:Y:S01]  /*4ce0*/  MUFU.RCP R10, R171 ;  /* 0x000000ab000a7308 */ /* 0x000ea20000001000 */
[----:B------:R-:W-:Y:S01]  /*4cf0*/  FFMA.FTZ R3, R6, 1.1920928955078125e-07, R3 ;  /* 0x3400000006037823 */ /* 0x000fe20000010003 */
[----:B------:R-:W-:Y:S01]  /*4d00*/  @!P1 FMUL R170, R170, 16777216 ;  /* 0x4b800000aaaa9820 */ /* 0x000fe20000400000 */
[C---:B0-----:R-:W-:Y:S01]  /*4d10*/  FMUL R103, R18.reuse, R103 ;  /* 0x0000006712677220 */ /* 0x041fe20000400000 */
[C---:B------:R-:W-:Y:S01]  /*4d20*/  FMUL R6, R18.reuse, R21 ;  /* 0x0000001512067220 */ /* 0x040fe20000400000 */
[C---:B------:R-:W-:Y:S01]  /*4d30*/  FMUL R99, R18.reuse, R99 ;  /* 0x0000006312637220 */ /* 0x040fe20000400000 */
[C---:B------:R-:W-:Y:S01]  /*4d40*/  FMUL R24, R18.reuse, R23 ;  /* 0x0000001712187220 */ /* 0x040fe20000400000 */
[C---:B------:R-:W-:Y:S01]  /*4d50*/  FMUL R95, R18.reuse, R95 ;  /* 0x0000005f125f7220 */ /* 0x040fe20000400000 */
[C---:B------:R-:W-:Y:S01]  /*4d60*/  FMUL R8, R18.reuse, R25 ;  /* 0x0000001912087220 */ /* 0x040fe20000400000 */
[C---:B------:R-:W-:Y:S01]  /*4d70*/  FMUL R91, R18.reuse, R91 ;  /* 0x0000005b125b7220 */ /* 0x040fe20000400000 */
[----:B------:R-:W-:Y:S01]  /*4d80*/  FMUL R18, R18, R27 ;  /* 0x0000001b12127220 */ /* 0x000fe20000400000 */
[C---:B-1----:R-:W-:Y:S01]  /*4d90*/  FMUL R22, R5.reuse, R22 ;  /* 0x0000001605167220 */ /* 0x042fe20000400000 */
[C---:B------:R-:W-:Y:S01]  /*4da0*/  FMUL R21, R5.reuse, R100 ;  /* 0x0000006405157220 */ /* 0x040fe20000400000 */
[C---:B------:R-:W-:Y:S01]  /*4db0*/  FMUL R26, R5.reuse, R26 ;  /* 0x0000001a051a7220 */ /* 0x040fe20000400000 */
[C---:B------:R-:W-:Y:S01]  /*4dc0*/  FMUL R23, R5.reuse, R96 ;  /* 0x0000006005177220 */ /* 0x040fe20000400000 */
[C---:B------:R-:W-:Y:S01]  /*4dd0*/  FMUL R28, R5.reuse, R28 ;  /* 0x0000001c051c7220 */ /* 0x040fe20000400000 */
[C---:B------:R-:W-:Y:S01]  /*4de0*/  FMUL R25, R5.reuse, R92 ;  /* 0x0000005c05197220 */ /* 0x040fe20000400000 */
[C---:B------:R-:W-:Y:S01]  /*4df0*/  FMUL R30, R5.reuse, R30 ;  /* 0x0000001e051e7220 */ /* 0x040fe20000400000 */
[----:B------:R-:W-:Y:S01]  /*4e00*/  FMUL R27, R5, R88 ;  /* 0x00000058051b7220 */ /* 0x000fe20000400000 */
[----:B------:R-:W-:Y:S01]  /*4e10*/  @!P3 FMUL R111, R111, 16777216 ;  /* 0x4b8000006f6fb820 */ /* 0x000fe20000400000 */
[----:B------:R-:W0:Y:S01]  /*4e20*/  MUFU.RCP R5, R170 ;  /* 0x000000aa00057308 */ /* 0x000e220000001000 */
[----:B------:R-:W-:Y:S01]  /*4e30*/  @!P3 FMUL R33, R33, 16777216 ;  /* 0x4b8000002121b820 */ /* 0x000fe20000400000 */
[----:B------:R-:W-:Y:S01]  /*4e40*/  FSEL R12, RZ, -23, P5 ;  /* 0xc1b80000ff0c7808 */ /* 0x000fe20002800000 */
[----:B------:R-:W-:Y:S01]  /*4e50*/  @!P3 FMUL R119, R119, 16777216 ;  /* 0x4b8000007777b820 */ /* 0x000fe20000400000 */
[----:B------:R-:W-:Y:S01]  /*4e60*/  I2FP.F32.S32 R19, R17 ;  /* 0x0000001100137245 */ /* 0x000fe20000201400 */
[----:B------:R-:W-:Y:S01]  /*4e70*/  @!P3 FMUL R29, R29, 16777216 ;  /* 0x4b8000001d1db820 */ /* 0x000fe20000400000 */
[----:B------:R-:W-:Y:S01]  /*4e80*/  IADD3 R4, R39, -R4, RZ ;  /* 0x8000000427047210 */ /* 0x000fe20007ffe0ff */
[----:B------:R-:W-:Y:S01]  /*4e90*/  @!P3 FMUL R115, R115, 16777216 ;  /* 0x4b8000007373b820 */ /* 0x000fe20000400000 */
[----:B------:R-:W-:Y:S01]  /*4ea0*/  @!P3 FMUL R31, R31, 16777216 ;  /* 0x4b8000001f1fb820 */ /* 0x000fe20000400000 */
[----:B------:R-:W-:Y:S01]  /*4eb0*/  @!P3 FMUL R107, R107, 16777216 ;  /* 0x4b8000006b6bb820 */ /* 0x000fe20000400000 */
[----:B------:R-:W-:Y:S01]  /*4ec0*/  @!P3 FMUL R35, R35, 16777216 ;  /* 0x4b8000002323b820 */ /* 0x000fe20000400000 */
[C---:B--2---:R-:W-:Y:S01]  /*4ed0*/  FMUL R111, R10.reuse, R111 ;  /* 0x0000006f0a6f7220 */ /* 0x044fe20000400000 */
[----:B------:R-:W-:Y:S01]  /*4ee0*/  FMUL R38, R10, R33 ;  /* 0x000000210a267220 */ /* 0x000fe20000400000 */
        /* <DEDUP_REMOVED lines=8> */
[----:B------:R-:W-:Y:S01]  /*4f70*/  FFMA.FTZ R19, R19, 1.1920928955078125e-07, R12 ;  /* 0x3400000013137823 */ /* 0x000fe2000001000c */
[----:B------:R-:W-:Y:S01]  /*4f80*/  FADD R4, R4, -1 ;  /* 0xbf80000004047421 */ /* 0x000fe20000000000 */
[C---:B------:R-:W-:Y:S01]  /*4f90*/  FMUL R119, R10.reuse, R119 ;  /* 0x000000770a777220 */ /* 0x040fe20000400000 */
[C---:B------:R-:W-:Y:S01]  /*4fa0*/  FMUL R12, R10.reuse, R29 ;  /* 0x0000001d0a0c7220 */ /* 0x040fe20000400000 */
[C---:B------:R-:W-:Y:S01]  /*4fb0*/  FMUL R115, R10.reuse, R115 ;  /* 0x000000730a737220 */ /* 0x040fe20000400000 */
[C---:B------:R-:W-:Y:S01]  /*4fc0*/  FMUL R34, R10.reuse, R31 ;  /* 0x0000001f0a227220 */ /* 0x040fe20000400000 */
[C---:B------:R-:W-:Y:S01]  /*4fd0*/  FMUL R107, R10.reuse, R107 ;  /* 0x0000006b0a6b7220 */ /* 0x040fe20000400000 */
[----:B------:R-:W-:Y:S01]  /*4fe0*/  FMUL R10, R10, R35 ;  /* 0x000000230a0a7220 */ /* 0x000fe20000400000 */
        /* <DEDUP_REMOVED lines=8> */
[----:B------:R-:W-:Y:S01]  /*5070*/  F2FP.SATFINITE.E4M3.F32.PACK_AB_MERGE_C R38, R111, R38, RZ ;  /* 0x000000266f26723e */ /* 0x000fe200048070ff */
[----:B------:R-:W-:Y:S01]  /*5080*/  FFMA.FTZ R5, R4, R37, -0.16845393180847167969 ;  /* 0xbe2c7f3004057423 */ /* 0x000fe20000010025 */
[----:B------:R-:W-:Y:S01]  /*5090*/  IMAD.IADD R7, R44, 0x1, -R7 ;  /* 0x000000012c077824 */ /* 0x000fe200078e0a07 */
[----:B------:R-:W-:Y:S01]  /*50a0*/  IADD3 R17, R48, -R17, RZ ;  /* 0x8000001130117210 */ /* 0x000fe20007ffe0ff */
[----:B------:R-:W-:Y:S01]  /*50b0*/  IMAD.IADD R11, R46, 0x1, -R11 ;  /* 0x000000012e0b7824 */ /* 0x000fe200078e0a0b */
[----:B------:R-:W-:Y:S01]  /*50c0*/  F2FP.SATFINITE.E4M3.F32.PACK_AB_MERGE_C R89, R107, R10, R38 ;  /* 0x0000000a6b59723e */ /* 0x000fe20004807026 */
[C---:B------:R-:W-:Y:S01]  /*50d0*/  FFMA.FTZ R5, R4.reuse, R5, 0.1716887056827545166 ;  /* 0x3e2fcf2a04057423 */ /* 0x040fe20000010005 */
[----:B------:R-:W-:Y:S01]  /*50e0*/  FADD R10, R7, -1 ;  /* 0xbf800000070a7421 */ /* 0x000fe20000000000 */
[----:B------:R-:W-:Y:S01]  /*50f0*/  F2FP.SATFINITE.E4M3.F32.PACK_AB_MERGE_C R119, R119, R12, RZ ;  /* 0x0000000c7777723e */ /* 0x000fe200048070ff */
[----:B------:R-:W-:Y:S01]  /*5100*/  FADD R12, R11, -1 ;  /* 0xbf8000000b0c7421 */ /* 0x000fe20000000000 */
[----:B------:R-:W-:Y:S01]  /*5110*/  FFMA.FTZ R5, R4, R5, -0.17900948226451873779 ;  /* 0xbe374e4304057423 */ /* 0x000fe20000010005 */
[----:B------:R-:W-:Y:S01]  /*5120*/  FADD R17, R17, -1 ;  /* 0xbf80000011117421 */ /* 0x000fe20000000000 */
[----:B------:R-:W-:Y:S01]  /*5130*/  FFMA.FTZ R7, R10, R37, -0.16845393180847167969 ;  /* 0xbe2c7f300a077423 */ /* 0x000fe20000010025 */
[----:B------:R-:W-:Y:S01]  /*5140*/  F2FP.SATFINITE.E4M3.F32.PACK_AB_MERGE_C R103, R103, R6, RZ ;  /* 0x000000066767723e */ /* 0x000fe200048070ff */
[----:B------:R-:W-:Y:S01]  /*5150*/  FFMA.FTZ R5, R4, R5, 0.20512372255325317383 ;  /* 0x3e520bf404057423 */ /* 0x000fe20000010005 */
[----:B------:R-:W-:Y:S01]  /*5160*/  F2FP.SATFINITE.E4M3.F32.PACK_AB_MERGE_C R33, R40, R33, RZ ;  /* 0x000000212821723e */ /* 0x000fe200048070ff */
[----:B------:R-:W-:Y:S01]  /*5170*/  FFMA.FTZ R11, R12, R37, -0.16845393180847167969 ;  /* 0xbe2c7f300c0b7423 */ /* 0x000fe20000010025 */
[----:B------:R-:W-:Y:S01]  /*5180*/  F2FP.SATFINITE.E4M3.F32.PACK_AB_MERGE_C R25, R28, R25, RZ ;  /* 0x000000191c19723e */ /* 0x000fe200048070ff */
[----:B------:R-:W-:Y:S01]  /*5190*/  FFMA.FTZ R6, R17, R37, -0.16845393180847167969 ;  /* 0xbe2c7f3011067423 */ /* 0x000fe20000010025 */
[----:B------:R-:W-:Y:S01]  /*51a0*/  F2FP.SATFINITE.E4M3.F32.PACK_AB_MERGE_C R8, R95, R8, RZ ;  /* 0x000000085f08723e */ /* 0x000fe200048070ff */
[----:B------:R-:W-:Y:S01]  /*51b0*/  FFMA.FTZ R7, R10, R7, 0.1716887056827545166 ;  /* 0x3e2fcf2a0a077423 */ /* 0x000fe20000010007 */
[----:B------:R-:W-:Y:S01]  /*51c0*/  F2FP.SATFINITE.E4M3.F32.PACK_AB_MERGE_C R88, R42, R35, R33 ;  /* 0x000000232a58723e */ /* 0x000fe20004807021 */
[----:B------:R-:W-:Y:S01]  /*51d0*/  FFMA.FTZ R5, R4, R5, -0.24046532809734344482 ;  /* 0xbe763c8b04057423 */ /* 0x000fe20000010005 */
[----:B------:R-:W-:Y:S01]  /*51e0*/  F2FP.SATFINITE.E4M3.F32.PACK_AB_MERGE_C R90, R30, R27, R25 ;  /* 0x0000001b1e5a723e */ /* 0x000fe20004807019 */
[----:B------:R-:W-:Y:S01]  /*51f0*/  FFMA.FTZ R11, R12, R11, 0.1716887056827545166 ;  /* 0x3e2fcf2a0c0b7423 */ /* 0x000fe2000001000b */
[----:B------:R-:W-:Y:S01]  /*5200*/  F2FP.SATFINITE.E4M3.F32.PACK_AB_MERGE_C R91, R91, R18, R8 ;  /* 0x000000125b5b723e */ /* 0x000fe20004807008 */
[C---:B------:R-:W-:Y:S01]  /*5210*/  FFMA.FTZ R6, R17.reuse, R6, 0.1716887056827545166 ;  /* 0x3e2fcf2a11067423 */ /* 0x040fe20000010006 */
[----:B------:R-:W-:Y:S01]  /*5220*/  FFMA.FTZ R7, R10, R7, -0.17900948226451873779 ;  /* 0xbe374e430a077423 */ /* 0x000fe20000010007 */
[----:B------:R-:W-:Y:S01]  /*5230*/  FFMA.FTZ R5, R4, R5, 0.28857114911079406738 ;  /* 0x3e93bf9904057423 */ /* 0x000fe20000010005 */
[----:B------:R-:W-:Y:S01]  /*5240*/  FFMA.FTZ R11, R12, R11, -0.17900948226451873779 ;  /* 0xbe374e430c0b7423 */ /* 0x000fe2000001000b */
[C---:B------:R-:W-:Y:S01]  /*5250*/  FFMA.FTZ R6, R17.reuse, R6, -0.17900948226451873779 ;  /* 0xbe374e4311067423 */ /* 0x040fe20000010006 */
[----:B------:R-:W-:Y:S01]  /*5260*/  FFMA.FTZ R7, R10, R7, 0.20512372255325317383 ;  /* 0x3e520bf40a077423 */ /* 0x000fe20000010007 */
[----:B------:R-:W-:Y:S01]  /*5270*/  STSM.16.M88.4 [R2], R88 ;  /* 0x0000005802007844 */ /* 0x000fe20000000200 */
[----:B------:R-:W-:Y:S01]  /*5280*/  FFMA.FTZ R5, R4, R5, -0.36067417263984680176 ;  /* 0xbeb8aa4904057423 */ /* 0x000fe20000010005 */
[----:B------:R-:W-:Y:S01]  /*5290*/  FFMA.FTZ R11, R12, R11, 0.20512372255325317383 ;  /* 0x3e520bf40c0b7423 */ /* 0x000fe2000001000b */
[C---:B------:R-:W-:Y:S01]  /*52a0*/  FFMA.FTZ R6, R17.reuse, R6, 0.20512372255325317383 ;  /* 0x3e520bf411067423 */ /* 0x040fe20000010006 */
[----:B------:R-:W-:Y:S01]  /*52b0*/  FFMA.FTZ R7, R10, R7, -0.24046532809734344482 ;  /* 0xbe763c8b0a077423 */ /* 0x000fe20000010007 */
[----:B------:R-:W-:Y:S01]  /*52c0*/  FFMA.FTZ R5, R4, R5, 0.48089820146560668945 ;  /* 0x3ef6384a04057423 */ /* 0x000fe20000010005 */
[----:B------:R-:W-:Y:S01]  /*52d0*/  FFMA.FTZ R11, R12, R11, -0.24046532809734344482 ;  /* 0xbe763c8b0c0b7423 */ /* 0x000fe2000001000b */
[C---:B------:R-:W-:Y:S01]  /*52e0*/  FFMA.FTZ R6, R17.reuse, R6, -0.24046532809734344482 ;  /* 0xbe763c8b11067423 */ /* 0x040fe20000010006 */
[----:B------:R-:W-:Y:S01]  /*52f0*/  FFMA.FTZ R7, R10, R7, 0.28857114911079406738 ;  /* 0x3e93bf990a077423 */ /* 0x000fe20000010007 */
[----:B------:R-:W-:Y:S01]  /*5300*/  FFMA.FTZ R5, R4, R5, -0.72134751081466674805 ;  /* 0xbf38aa3b04057423 */ /* 0x000fe20000010005 */
[----:B------:R-:W-:Y:S01]  /*5310*/  FFMA.FTZ R11, R12, R11, 0.28857114911079406738 ;  /* 0x3e93bf990c0b7423 */ /* 0x000fe2000001000b */
[C---:B------:R-:W-:Y:S01]  /*5320*/  FFMA.FTZ R6, R17.reuse, R6, 0.28857114911079406738 ;  /* 0x3e93bf9911067423 */ /* 0x040fe20000010006 */
[----:B------:R-:W-:Y:S01]  /*5330*/  FFMA.FTZ R7, R10, R7, -0.36067417263984680176 ;  /* 0xbeb8aa490a077423 */ /* 0x000fe20000010007 */
[----:B------:R-:W-:Y:S01]  /*5340*/  FMUL R5, R4, R5 ;  /* 0x0000000504057220 */ /* 0x000fe20000400000 */
[----:B------:R-:W-:Y:S01]  /*5350*/  FFMA.FTZ R11, R12, R11, -0.36067417263984680176 ;  /* 0xbeb8aa490c0b7423 */ /* 0x000fe2000001000b */
[C---:B------:R-:W-:Y:S01]  /*5360*/  FFMA.FTZ R6, R17.reuse, R6, -0.36067417263984680176 ;  /* 0xbeb8aa4911067423 */ /* 0x040fe20000010006 */
[----:B------:R-:W-:Y:S01]  /*5370*/  FFMA.FTZ R7, R10, R7, 0.48089820146560668945 ;  /* 0x3ef6384a0a077423 */ /* 0x000fe20000010007 */
[----:B------:R-:W-:Y:S01]  /*5380*/  FMUL R5, R4, R5 ;  /* 0x0000000504057220 */ /* 0x000fe20000400000 */
[----:B------:R-:W-:Y:S01]  /*5390*/  FFMA.FTZ R11, R12, R11, 0.48089820146560668945 ;  /* 0x3ef6384a0c0b7423 */ /* 0x000fe2000001000b */
[----:B------:R-:W-:Y:S01]  /*53a0*/  FFMA.FTZ R6, R17, R6, 0.48089820146560668945 ;  /* 0x3ef6384a11067423 */ /* 0x000fe20000010006 */
[----:B------:R-:W-:Y:S01]  /*53b0*/  FFMA.FTZ R7, R10, R7, -0.72134751081466674805 ;  /* 0xbf38aa3b0a077423 */ /* 0x000fe20000010007 */
[----:B------:R-:W-:Y:S01]  /*53c0*/  LEA R76, R15, UR16, 0x4 ;  /* 0x000000100f4c7c11 */ /* 0x000fe2000f8e20ff */
[----:B------:R-:W-:Y:S01]  /*53d0*/  FFMA.FTZ R15, R12, R11, -0.72134751081466674805 ;  /* 0xbf38aa3b0c0f7423 */ /* 0x000fe2000001000b */
[C---:B------:R-:W-:Y:S01]  /*53e0*/  FFMA.FTZ R18, R17.reuse, R6, -0.72134751081466674805 ;  /* 0xbf38aa3b11127423 */ /* 0x040fe20000010006 */
[----:B------:R-:W-:Y:S01]  /*53f0*/  ISETP.GE.U32.AND P1, PT, R44, 0x7f800000, PT ;  /* 0x7f8000002c00780c */ /* 0x000fe20003f26070 */
[----:B------:R-:W-:Y:S01]  /*5400*/  FFMA.FTZ R8, R4, 1.4426950216293334961, R5 ;  /* 0x3fb8aa3b04087823 */ /* 0x000fe20000010005 */
[----:B------:R-:W-:Y:S01]  /*5410*/  FMUL R11, R10, R7 ;  /* 0x000000070a0b7220 */ /* 0x000fe20000400000 */
[----:B------:R-:W-:Y:S01]  /*5420*/  BAR.SYNC.DEFER_BLOCKING 0x0 ;  /* 0x0000000000007b1d */ /* 0x000fe20000010000 */
[----:B------:R-:W-:Y:S01]  /*5430*/  FMUL R15, R12, R15 ;  /* 0x0000000f0c0f7220 */ /* 0x000fe20000400000 */
[----:B------:R-:W-:Y:S01]  /*5440*/  FMUL R18, R17, R18 ;  /* 0x0000001211127220 */ /* 0x000fe20000400000 */
[----:B------:R-:W-:Y:S01]  /*5450*/  ISETP.GE.U32.AND P0, PT, R39, 0x7f800000, PT ;  /* 0x7f8000002700780c */ /* 0x000fe20003f06070 */
[----:B------:R-:W-:Y:S01]  /*5460*/  FMUL R11, R10, R11 ;  /* 0x0000000b0a0b7220 */ /* 0x000fe20000400000 */
[----:B------:R-:W-:Y:S01]  /*5470*/  FMUL R15, R12, R15 ;  /* 0x0000000f0c0f7220 */ /* 0x000fe20000400000 */
[C---:B------:R-:W-:Y:S01]  /*5480*/  FMUL R18, R17.reuse, R18 ;  /* 0x0000001211127220 */ /* 0x040fe20000400000 */
[----:B------:R-:W-:Y:S01]  /*5490*/  ISETP.GE.U32.AND P5, PT, R46, 0x7f800000, PT ;  /* 0x7f8000002e00780c */ /* 0x000fe20003fa6070 */
[----:B------:R-:W-:Y:S01]  /*54a0*/  FFMA.FTZ R10, R10, 1.4426950216293334961, R11 ;  /* 0x3fb8aa3b0a0a7823 */ /* 0x000fe2000001000b */
[----:B------:R-:W-:Y:S01]  /*54b0*/  FFMA.FTZ R12, R12, 1.4426950216293334961, R15 ;  /* 0x3fb8aa3b0c0c7823 */ /* 0x000fe2000001000f */
[----:B------:R-:W-:Y:S01]  /*54c0*/  FFMA.FTZ R18, R17, 1.4426950216293334961, R18 ;  /* 0x3fb8aa3b11127823 */ /* 0x000fe20000010012 */
[----:B------:R-:W-:Y:S01]  /*54d0*/  FADD R15, R3, R8 ;  /* 0x00000008030f7221 */ /* 0x000fe20000000000 */
[----:B------:R-:W-:Y:S01]  /*54e0*/  FADD R17, R9, R10 ;  /* 0x0000000a09117221 */ /* 0x000fe20000000000 */
[----:B------:R-:W-:Y:S01]  /*54f0*/  @P1 IMAD.MOV.U32 R11, RZ, RZ, 0x7f800000 ;  /* 0x7f800000ff0b1424 */ /* 0x000fe200078e00ff */
[----:B------:R-:W0:Y:S01]  /*5500*/  LDC.64 R8, c[0x0][0x228] ;  /* 0x00008a00ff087b82 */ /* 0x000e220000000a00 */
[----:B------:R-:W-:Y:S01]  /*5510*/  F2FP.SATFINITE.E4M3.F32.PACK_AB_MERGE_C R29, R32, R29, RZ ;  /* 0x0000001d201d723e */ /* 0x000fe200048070ff */
[----:B------:R-:W-:-:S02]  /*5520*/  @P0 IMAD.MOV.U32 R3, RZ, RZ, 0x7f800000 ;  /* 0x7f800000ff030424 */ /* 0x000fc400078e00ff */
[----:B------:R-:W-:Y:S01]  /*5530*/  @P1 FFMA.FTZ R17, R44, R11, +INF ;  /* 0x7f8000002c111423 */ /* 0x000fe2000001000b */
[----:B------:R-:W-:Y:S01]  /*5540*/  F2FP.SATFINITE.E4M3.F32.PACK_AB_MERGE_C R22, R22, R21, RZ ;  /* 0x000000151616723e */ /* 0x000fe200048070ff */
[----:B------:R-:W-:Y:S01]  /*5550*/  FADD R21, R13, R12 ;  /* 0x0000000c0d157221 */ /* 0x000fe20000000000 */
[----:B------:R-:W-:Y:S01]  /*5560*/  ISETP.GE.U32.AND P4, PT, R48, 0x7f800000, PT ;  /* 0x7f8000003000780c */ /* 0x000fe20003f86070 */
[C---:B------:R-:W-:Y:S01]  /*5570*/  @P0 FFMA.FTZ R15, R39.reuse, R3, +INF ;  /* 0x7f800000270f0423 */ /* 0x040fe20000010003 */
[----:B------:R-:W1:Y:S01]  /*5580*/  LDC R11, c[0x0][0x278] ;  /* 0x00009e00ff0b7b82 */ /* 0x000e620000000800 */
[----:B------:R-:W-:Y:S01]  /*5590*/  FSETP.NEU.AND P3, PT, R39, RZ, PT ;  /* 0x000000ff2700720b */ /* 0x000fe20003f6d000 */
[----:B------:R-:W2:Y:S01]  /*55a0*/  LDS.128 R4, [R76] ;  /* 0x000000004c047984 */ /* 0x000ea20000000c00 */
[----:B------:R-:W-:Y:S01]  /*55b0*/  F2FP.SATFINITE.E4M3.F32.PACK_AB_MERGE_C R36, R36, R31, R29 ;  /* 0x0000001f2424723e */ /* 0x000fe2000480701d */
[----:B------:R-:W-:Y:S01]  /*55c0*/  @P5 IMAD.MOV.U32 R3, RZ, RZ, 0x7f800000 ;  /* 0x7f800000ff035424 */ /* 0x000fe200078e00ff */
[----:B------:R-:W-:Y:S01]  /*55d0*/  F2FP.SATFINITE.E4M3.F32.PACK_AB_MERGE_C R37, R115, R34, R119 ;  /* 0x000000227325723e */ /* 0x000fe20004807077 */
[----:B------:R-:W-:Y:S01]  /*55e0*/  FADD R55, R19, R18 ;  /* 0x0000001213377221 */ /* 0x000fe20000000000 */
[----:B------:R-:W-:Y:S01]  /*55f0*/  F2FP.SATFINITE.E4M3.F32.PACK_AB_MERGE_C R38, R26, R23, R22 ;  /* 0x000000171a26723e */ /* 0x000fe20004807016 */
[----:B------:R-:W-:Y:S01]  /*5600*/  @P5 FFMA.FTZ R21, R46, R3, +INF ;  /* 0x7f8000002e155423 */ /* 0x000fe20000010003 */
[----:B------:R-:W-:Y:S01]  /*5610*/  F2FP.SATFINITE.E4M3.F32.PACK_AB_MERGE_C R39, R99, R24, R103 ;  /* 0x000000186327723e */ /* 0x000fe20004807067 */
[----:B------:R-:W-:Y:S01]  /*5620*/  BAR.SYNC.DEFER_BLOCKING 0x0 ;  /* 0x0000000000007b1d */ /* 0x000fe20000010000 */
[----:B------:R-:W-:Y:S01]  /*5630*/  @P4 MOV R13, 0x7f800000 ;  /* 0x7f800000000d4802 */ /* 0x000fe20000000f00 */
[----:B------:R-:W-:Y:S01]  /*5640*/  IMAD R3, R14, UR5, RZ ;  /* 0x000000050e037c24 */ /* 0x000fe2000f8e02ff */
[----:B------:R-:W-:Y:S01]  /*5650*/  USHF.R.S32.HI UR5, URZ, 0x1f, UR4 ;  /* 0x0000001f3f057899 */ /* 0x000fe20008011404 */
[----:B------:R-:W-:Y:S01]  /*5660*/  FSETP.NEU.AND P2, PT, R44, RZ, PT ;  /* 0x000000ff2c00720b */ /* 0x000fe20003f4d000 */
[----:B------:R-:W-:-:S02]  /*5670*/  IMAD.SHL.U32 R16, R16, 0x2, RZ ;  /* 0x0000000210107824 */ /* 0x000fc400078e00ff */
[----:B------:R-:W-:Y:S01]  /*5680*/  @P4 FFMA.FTZ R55, R48, R13, +INF ;  /* 0x7f80000030374423 */ /* 0x000fe2000001000d */
[----:B0-----:R-:W-:Y:S01]  /*5690*/  IADD3 R8, P4, P5, R3, UR4, R8 ;  /* 0x0000000403087c10 */ /* 0x001fe2000fd9e008 */
[----:B------:R-:W-:Y:S01]  /*56a0*/  ULDC UR4, c[0x0][0x27c] ;  /* 0x00009f0000047ab9 */ /* 0x000fe20000000800 */
[----:B------:R-:W-:Y:S01]  /*56b0*/  SHF.R.S32.HI R10, RZ, 0x1f, R3 ;  /* 0x0000001fff0a7819 */ /* 0x000fe20000011403 */
[----:B------:R-:W-:Y:S01]  /*56c0*/  UIMAD UR4, UR17, UR4, URZ ;  /* 0x00000004110472a4 */ /* 0x000fe2000f8e023f */
[----:B------:R-:W-:Y:S02]  /*56d0*/  FSETP.NEU.AND P1, PT, R46, RZ, PT ;  /* 0x000000ff2e00720b */ /* 0x000fe40003f2d000 */
[----:B------:R-:W-:Y:S01]  /*56e0*/  IADD3.X R9, R10, UR5, R9, P4, P5 ;  /* 0x000000050a097c10 */ /* 0x000fe2000a7ea409 */
[C---:B-1----:R-:W-:Y:S01]  /*56f0*/  IMAD.SHL.U32 R19, R11.reuse, 0x4, RZ ;  /* 0x000000040b137824 */ /* 0x042fe200078e00ff */
[C---:B------:R-:W-:Y:S01]  /*5700*/  SHF.L.U32 R45, R11.reuse, 0x4, RZ ;  /* 0x000000040b2d7819 */ /* 0x040fe200000006ff */
[C---:B------:R-:W-:Y:S01]  /*5710*/  IMAD R23, R11.reuse, 0x5, RZ ;  /* 0x000000050b177824 */ /* 0x040fe200078e02ff */
[----:B------:R-:W-:Y:S01]  /*5720*/  FSETP.NEU.AND P0, PT, R48, RZ, PT ;  /* 0x000000ff3000720b */ /* 0x000fe20003f0d000 */
[----:B------:R-:W-:Y:S01]  /*5730*/  IMAD R25, R11, 0x6, RZ ;  /* 0x000000060b197824 */ /* 0x000fe200078e02ff */
[----:B------:R-:W-:Y:S01]  /*5740*/  FSEL R17, R17, -INF , P2 ;  /* 0xff80000011117808 */ /* 0x000fe20001000000 */
[----:B------:R-:W-:Y:S01]  /*5750*/  IMAD R27, R11, 0x7, RZ ;  /* 0x000000070b1b7824 */ /* 0x000fe200078e02ff */
[----:B------:R-:W-:Y:S01]  /*5760*/  FSEL R21, R21, -INF , P1 ;  /* 0xff80000015157808 */ /* 0x000fe20000800000 */
[C---:B------:R-:W-:Y:S01]  /*5770*/  IMAD.SHL.U32 R29, R11.reuse, 0x8, RZ ;  /* 0x000000080b1d7824 */ /* 0x040fe200078e00ff */
[----:B------:R-:W-:Y:S01]  /*5780*/  LOP3.LUT R16, R16, 0xf8, RZ, 0xc0, !PT ;  /* 0x000000f810107812 */ /* 0x000fe200078ec0ff */
[----:B------:R0:W-:Y:S01]  /*5790*/  STSM.16.M88.4 [R2], R36 ;  /* 0x0000002402007844 */ /* 0x0001e20000000200 */
[----:B------:R-:W-:-:S02]  /*57a0*/  IMAD R31, R11, 0x9, RZ ;  /* 0x000000090b1f7824 */ /* 0x000fc400078e02ff */
[----:B------:R-:W-:Y:S01]  /*57b0*/  FFMA R54, R21, 0.69314718246459960938, R54 ;  /* 0x3f31721815367823 */ /* 0x000fe20000000036 */
[C---:B------:R-:W-:Y:S01]  /*57c0*/  IMAD R33, R11.reuse, 0xa, RZ ;  /* 0x0000000a0b217824 */ /* 0x040fe200078e02ff */
[----:B------:R-:W-:Y:S01]  /*57d0*/  USHF.L.U32 UR6, UR4, 0x2, URZ ;  /* 0x0000000204067899 */ /* 0x000fe2000800063f */
[C---:B------:R-:W-:Y:S01]  /*57e0*/  IMAD R35, R11.reuse, 0xb, RZ ;  /* 0x0000000b0b237824 */ /* 0x040fe200078e02ff */
[----:B------:R-:W-:Y:S01]  /*57f0*/  UIMAD.WIDE UR4, UR4, 0x4, URZ ;  /* 0x00000004040478a5 */ /* 0x000fe2000f8e023f */
[----:B------:R-:W-:Y:S01]  /*5800*/  IMAD R41, R11, 0xe, RZ ;  /* 0x0000000e0b297824 */ /* 0x000fe200078e02ff */
[----:B--2---:R-:W-:Y:S01]  /*5810*/  PRMT R81, R7, 0x7773, RZ ;  /* 0x0000777307517816 */ /* 0x004fe200000000ff */
[----:B------:R-:W-:Y:S01]  /*5820*/  IMAD R43, R11, 0xf, RZ ;  /* 0x0000000f0b2b7824 */ /* 0x000fe200078e02ff */
[----:B------:R-:W-:Y:S01]  /*5830*/  PRMT R83, R7, 0x7772, RZ ;  /* 0x0000777207537816 */ /* 0x000fe200000000ff */
[----:B------:R-:W-:Y:S01]  /*5840*/  IMAD R47, R11, 0x11, RZ ;  /* 0x000000110b2f7824 */ /* 0x000fe200078e02ff */
[----:B------:R-:W-:Y:S01]  /*5850*/  PRMT R99, R7, 0x7771, RZ ;  /* 0x0000777107637816 */ /* 0x000fe200000000ff */
[----:B------:R-:W-:Y:S01]  /*5860*/  IMAD R49, R11, 0x12, RZ ;  /* 0x000000120b317824 */ /* 0x000fe200078e02ff */
[----:B------:R-:W-:Y:S01]  /*5870*/  PRMT R101, R7, 0x7770, RZ ;  /* 0x0000777007657816 */ /* 0x000fe200000000ff */
[----:B------:R-:W-:Y:S01]  /*5880*/  IMAD R7, R11, 0x3, RZ ;  /* 0x000000030b077824 */ /* 0x000fe200078e02ff */
[----:B------:R-:W-:Y:S01]  /*5890*/  PRMT R91, R5, 0x7773, RZ ;  /* 0x00007773055b7816 */ /* 0x000fe200000000ff */
[----:B0-----:R-:W-:Y:S01]  /*58a0*/  IMAD R37, R11, 0xc, RZ ;  /* 0x0000000c0b257824 */ /* 0x001fe200078e02ff */
[----:B------:R-:W-:Y:S01]  /*58b0*/  PRMT R93, R5, 0x7772, RZ ;  /* 0x00007772055d7816 */ /* 0x000fe200000000ff */
[----:B------:R-:W-:Y:S01]  /*58c0*/  IMAD R39, R11, 0xd, RZ ;  /* 0x0000000d0b277824 */ /* 0x000fe200078e02ff */
[----:B------:R-:W-:Y:S01]  /*58d0*/  PRMT R107, R5, 0x7771, RZ ;  /* 0x00007771056b7816 */ /* 0x000fe200000000ff */
[----:B------:R-:W-:Y:S01]  /*58e0*/  IMAD R51, R11, 0x13, RZ ;  /* 0x000000130b337824 */ /* 0x000fe200078e02ff */
[----:B------:R-:W-:Y:S01]  /*58f0*/  PRMT R109, R5, 0x7770, RZ ;  /* 0x00007770056d7816 */ /* 0x000fe200000000ff */
[C---:B------:R-:W-:Y:S01]  /*5900*/  IMAD.SHL.U32 R5, R11.reuse, 0x2, RZ ;  /* 0x000000020b057824 */ /* 0x040fe200078e00ff */
[----:B------:R-:W-:Y:S01]  /*5910*/  IADD3 R2, P5, R8, R11, RZ ;  /* 0x0000000b08027210 */ /* 0x000fe20007fbe0ff */
[----:B------:R-:W-:Y:S01]  /*5920*/  IMAD R53, R11, 0x14, RZ ;  /* 0x000000140b357824 */ /* 0x000fe200078e02ff */
[-C--:B------:R-:W-:Y:S01]  /*5930*/  IADD3 R12, P4, R7, R8.reuse, RZ ;  /* 0x00000008070c7210 */ /* 0x080fe20007f9e0ff */
[C---:B------:R-:W-:Y:S01]  /*5940*/  IMAD R57, R11.reuse, 0x15, RZ ;  /* 0x000000150b397824 */ /* 0x040fe200078e02ff */
[CC--:B------:R-:W-:Y:S01]  /*5950*/  LEA.HI.X.SX32 R3, R11.reuse, R9.reuse, 0x1, P5 ;  /* 0x000000090b037211 */ /* 0x0c0fe200028f0eff */
[----:B------:R-:W-:Y:S01]  /*5960*/  IMAD R59, R11, 0x16, RZ ;  /* 0x000000160b3b7824 */ /* 0x000fe200078e02ff */
[-C--:B------:R-:W-:Y:S01]  /*5970*/  IADD3 R10, P6, R5, R8.reuse, RZ ;  /* 0x00000008050a7210 */ /* 0x080fe20007fde0ff */
[----:B------:R-:W-:Y:S01]  /*5980*/  IMAD R61, R11, 0x17, RZ ;  /* 0x000000170b3d7824 */ /* 0x000fe200078e02ff */
[----:B------:R-:W-:Y:S01]  /*5990*/  IADD3 R18, P5, R19, R8, RZ ;  /* 0x0000000813127210 */ /* 0x000fe20007fbe0ff */
[C---:B------:R-:W-:Y:S01]  /*59a0*/  IMAD R63, R11.reuse, 0x18, RZ ;  /* 0x000000180b3f7824 */ /* 0x040fe200078e02ff */
[C---:B------:R-:W-:Y:S01]  /*59b0*/  PRMT R85, R6.reuse, 0x7773, RZ ;  /* 0x0000777306557816 */ /* 0x040fe200000000ff */
[C---:B------:R-:W-:Y:S01]  /*59c0*/  IMAD R65, R11.reuse, 0x19, RZ ;  /* 0x000000190b417824 */ /* 0x040fe200078e02ff */
[C---:B------:R-:W-:Y:S01]  /*59d0*/  PRMT R89, R6.reuse, 0x7772, RZ ;  /* 0x0000777206597816 */ /* 0x040fe200000000ff */
[C---:B------:R-:W-:Y:S01]  /*59e0*/  IMAD R67, R11.reuse, 0x1a, RZ ;  /* 0x0000001a0b437824 */ /* 0x040fe200078e02ff */
[C---:B------:R-:W-:Y:S01]  /*59f0*/  PRMT R103, R6.reuse, 0x7771, RZ ;  /* 0x0000777106677816 */ /* 0x040fe200000000ff */
[C---:B------:R-:W-:Y:S01]  /*5a00*/  IMAD R69, R11.reuse, 0x1b, RZ ;  /* 0x0000001b0b457824 */ /* 0x040fe200078e02ff */
[----:B------:R-:W-:Y:S01]  /*5a10*/  PRMT R105, R6, 0x7770, RZ ;  /* 0x0000777006697816 */ /* 0x000fe200000000ff */
[C---:B------:R-:W-:Y:S01]  /*5a20*/  IMAD R71, R11.reuse, 0x1c, RZ ;  /* 0x0000001c0b477824 */ /* 0x040fe200078e02ff */
[C---:B------:R-:W-:Y:S01]  /*5a30*/  PRMT R95, R4.reuse, 0x7773, RZ ;  /* 0x00007773045f7816 */ /* 0x040fe200000000ff */
[C---:B------:R-:W-:Y:S01]  /*5a40*/  IMAD R73, R11.reuse, 0x1d, RZ ;  /* 0x0000001d0b497824 */ /* 0x040fe200078e02ff */
[C---:B------:R-:W-:Y:S01]  /*5a50*/  PRMT R97, R4.reuse, 0x7772, RZ ;  /* 0x0000777204617816 */ /* 0x040fe200000000ff */
[C---:B------:R-:W-:Y:S01]  /*5a60*/  IMAD R75, R11.reuse, 0x1e, RZ ;  /* 0x0000001e0b4b7824 */ /* 0x040fe200078e02ff */
[C---:B------:R-:W-:Y:S01]  /*5a70*/  PRMT R111, R4.reuse, 0x7771, RZ ;  /* 0x00007771046f7816 */ /* 0x040fe200000000ff */
[----:B------:R-:W-:Y:S01]  /*5a80*/  IMAD R79, R11, 0x1f, RZ ;  /* 0x0000001f0b4f7824 */ /* 0x000fe200078e02ff */
[----:B------:R-:W-:Y:S01]  /*5a90*/  PRMT R113, R4, 0x7770, RZ ;  /* 0x0000777004717816 */ /* 0x000fe200000000ff */
[----:B------:R-:W-:Y:S01]  /*5aa0*/  BAR.SYNC.DEFER_BLOCKING 0x0 ;  /* 0x0000000000007b1d */ /* 0x000fe20000010000 */
[----:B------:R-:W-:-:S02]  /*5ab0*/  LEA.HI.X.SX32 R11, R5, R9, 0x1, P6 ;  /* 0x00000009050b7211 */ /* 0x000fc400030f0eff */
[-C--:B------:R-:W-:Y:S02]  /*5ac0*/  LEA.HI.X.SX32 R13, R7, R9.reuse, 0x1, P4 ;  /* 0x00000009070d7211 */ /* 0x080fe400020f0eff */
[-C--:B------:R-:W-:Y:S02]  /*5ad0*/  LEA.HI.X.SX32 R19, R19, R9.reuse, 0x1, P5 ;  /* 0x0000000913137211 */ /* 0x080fe400028f0eff */
[-C--:B------:R-:W-:Y:S02]  /*5ae0*/  IADD3 R22, P6, R23, R8.reuse, RZ ;  /* 0x0000000817167210 */ /* 0x080fe40007fde0ff */
[-C--:B------:R-:W-:Y:S02]  /*5af0*/  IADD3 R24, P4, R25, R8.reuse, RZ ;  /* 0x0000000819187210 */ /* 0x080fe40007f9e0ff */
[----:B------:R-:W-:Y:S02]  /*5b00*/  IADD3 R26, P5, R27, R8, RZ ;  /* 0x000000081b1a7210 */ /* 0x000fe40007fbe0ff */
[----:B------:R-:W-:-:S02]  /*5b10*/  LEA.HI.X.SX32 R23, R23, R9, 0x1, P6 ;  /* 0x0000000917177211 */ /* 0x000fc400030f0eff */
[-C--:B------:R-:W-:Y:S02]  /*5b20*/  LEA.HI.X.SX32 R25, R25, R9.reuse, 0x1, P4 ;  /* 0x0000000919197211 */ /* 0x080fe400020f0eff */
[-C--:B------:R-:W-:Y:S02]  /*5b30*/  LEA.HI.X.SX32 R27, R27, R9.reuse, 0x1, P5 ;  /* 0x000000091b1b7211 */ /* 0x080fe400028f0eff */
[-C--:B------:R-:W-:Y:S02]  /*5b40*/  IADD3 R28, P6, R29, R8.reuse, RZ ;  /* 0x000000081d1c7210 */ /* 0x080fe40007fde0ff */
[-C--:B------:R-:W-:Y:S02]  /*5b50*/  IADD3 R30, P4, R31, R8.reuse, RZ ;  /* 0x000000081f1e7210 */ /* 0x080fe40007f9e0ff */
[----:B------:R-:W-:Y:S01]  /*5b60*/  IADD3 R32, P5, R33, R8, RZ ;  /* 0x0000000821207210 */ /* 0x000fe20007fbe0ff */
[----:B------:R-:W0:Y:S01]  /*5b70*/  LDS.128 R4, [R76] ;  /* 0x000000004c047984 */ /* 0x000e220000000c00 */
[----:B------:R-:W-:-:S02]  /*5b80*/  LEA.HI.X.SX32 R29, R29, R9, 0x1, P6 ;  /* 0x000000091d1d7211 */ /* 0x000fc400030f0eff */
[-C--:B------:R-:W-:Y:S01]  /*5b90*/  LEA.HI.X.SX32 R31, R31, R9.reuse, 0x1, P4 ;  /* 0x000000091f1f7211 */ /* 0x080fe200020f0eff */
[----:B------:R-:W-:Y:S01]  /*5ba0*/  STG.E.U8 desc[UR20][R8.64], R113 ;  /* 0x0000007108007986 */ /* 0x000fe2000c101114 */
[-C--:B------:R-:W-:Y:S02]  /*5bb0*/  LEA.HI.X.SX32 R33, R33, R9.reuse, 0x1, P5 ;  /* 0x0000000921217211 */ /* 0x080fe400028f0eff */
[-C--:B------:R-:W-:Y:S01]  /*5bc0*/  IADD3 R34, P6, R35, R8.reuse, RZ ;  /* 0x0000000823227210 */ /* 0x080fe20007fde0ff */
[----:B------:R-:W-:Y:S01]  /*5bd0*/  STG.E.U8 desc[UR20][R2.64], R111 ;  /* 0x0000006f02007986 */ /* 0x000fe2000c101114 */
[-C--:B------:R-:W-:Y:S02]  /*5be0*/  IADD3 R36, P4, R37, R8.reuse, RZ ;  /* 0x0000000825247210 */ /* 0x080fe40007f9e0ff */
[----:B------:R-:W-:Y:S01]  /*5bf0*/  IADD3 R38, P5, R39, R8, RZ ;  /* 0x0000000827267210 */ /* 0x000fe20007fbe0ff */
[----:B------:R-:W-:Y:S01]  /*5c00*/  STG.E.U8 desc[UR20][R10.64], R109 ;  /* 0x0000006d0a007986 */ /* 0x000fe2000c101114 */
        /* <DEDUP_REMOVED lines=26> */
[----:B------:R0:W-:Y:S01]  /*5db0*/  STG.E.U8 desc[UR20][R34.64], R91 ;  /* 0x0000005b22007986 */ /* 0x0001e2000c101114 */
        /* <DEDUP_REMOVED lines=13> */
[-C--:B------:R-:W-:Y:S02]  /*5e90*/  IADD3 R66, P6, R67, R8.reuse, RZ ;  /* 0x0000000843427210 */ /* 0x080fe40007fde0ff */
[-C--:B------:R-:W-:Y:S02]  /*5ea0*/  IADD3 R68, P4, R69, R8.reuse, RZ ;  /* 0x0000000845447210 */ /* 0x080fe40007f9e0ff */
[----:B------:R-:W-:Y:S02]  /*5eb0*/  IADD3 R70, P5, R71, R8, RZ ;  /* 0x0000000847467210 */ /* 0x000fe40007fbe0ff */
[----:B------:R-:W-:-:S02]  /*5ec0*/  LEA.HI.X.SX32 R67, R67, R9, 0x1, P6 ;  /* 0x0000000943437211 */ /* 0x000fc400030f0eff */
[-C--:B------:R-:W-:Y:S02]  /*5ed0*/  LEA.HI.X.SX32 R69, R69, R9.reuse, 0x1, P4 ;  /* 0x0000000945457211 */ /* 0x080fe400020f0eff */
[----:B------:R-:W-:Y:S02]  /*5ee0*/  LEA.HI.X.SX32 R71, R71, R9, 0x1, P5 ;  /* 0x0000000947477211 */ /* 0x000fe400028f0eff */
[-C--:B------:R-:W-:Y:S02]  /*5ef0*/  IADD3 R72, P6, R73, R8.reuse, RZ ;  /* 0x0000000849487210 */ /* 0x080fe40007fde0ff */
[-C--:B------:R-:W-:Y:S02]  /*5f00*/  IADD3 R74, P4, R75, R8.reuse, RZ ;  /* 0x000000084b4a7210 */ /* 0x080fe40007f9e0ff */
[----:B------:R-:W-:Y:S02]  /*5f10*/  IADD3 R78, P5, R79, R8, RZ ;  /* 0x000000084f4e7210 */ /* 0x000fe40007fbe0ff */
[----:B0-----:R-:W-:-:S02]  /*5f20*/  PRMT R35, R4, 0x7770, RZ ;  /* 0x0000777004237816 */ /* 0x001fc400000000ff */
[----:B------:R-:W-:Y:S02]  /*5f30*/  PRMT R33, R4, 0x7771, RZ ;  /* 0x0000777104217816 */ /* 0x000fe400000000ff */
[C---:B------:R-:W-:Y:S01]  /*5f40*/  PRMT R97, R5.reuse, 0x7770, RZ ;  /* 0x0000777005617816 */ /* 0x040fe200000000ff */
[----:B------:R-:W-:Y:S01]  /*5f50*/  STG.E.U8 desc[UR20][R44.64], R35 ;  /* 0x000000232c007986 */ /* 0x000fe2000c101114 */
[----:B------:R-:W-:Y:S02]  /*5f60*/  PRMT R99, R5, 0x7771, RZ ;  /* 0x0000777105637816 */ /* 0x000fe400000000ff */
[-C--:B------:R-:W-:Y:S01]  /*5f70*/  LEA.HI.X.SX32 R73, R73, R9.reuse, 0x1, P6 ;  /* 0x0000000949497211 */ /* 0x080fe200030f0eff */
[----:B------:R-:W-:Y:S01]  /*5f80*/  STG.E.U8 desc[UR20][R46.64], R33 ;  /* 0x000000212e007986 */ /* 0x000fe2000c101114 */
[-C--:B------:R-:W-:Y:S02]  /*5f90*/  LEA.HI.X.SX32 R75, R75, R9.reuse, 0x1, P4 ;  /* 0x000000094b4b7211 */ /* 0x080fe400020f0eff */
[----:B------:R-:W-:Y:S01]  /*5fa0*/  LEA.HI.X.SX32 R79, R79, R9, 0x1, P5 ;  /* 0x000000094f4f7211 */ /* 0x000fe200028f0eff */
[----:B------:R-:W-:Y:S01]  /*5fb0*/  STG.E.U8 desc[UR20][R48.64], R97 ;  /* 0x0000006130007986 */ /* 0x000fe2000c101114 */
[----:B------:R-:W-:-:S02]  /*5fc0*/  PRMT R19, R5, 0x7773, RZ ;  /* 0x0000777305137816 */ /* 0x000fc400000000ff */
[----:B------:R-:W-:Y:S01]  /*5fd0*/  PRMT R3, R5, 0x7772, RZ ;  /* 0x0000777205037816 */ /* 0x000fe200000000ff */
[----:B------:R-:W-:Y:S01]  /*5fe0*/  STG.E.U8 desc[UR20][R50.64], R99 ;  /* 0x0000006332007986 */ /* 0x000fe2000c101114 */
[C---:B------:R-:W-:Y:S02]  /*5ff0*/  PRMT R31, R6.reuse, 0x7770, RZ ;  /* 0x00007770061f7816 */ /* 0x040fe400000000ff */
[----:B------:R-:W-:Y:S02]  /*6000*/  PRMT R29, R6, 0x7771, RZ ;  /* 0x00007771061d7816 */ /* 0x000fe400000000ff */
[C---:B------:R-:W-:Y:S01]  /*6010*/  PRMT R5, R7.reuse, 0x7773, RZ ;  /* 0x0000777307057816 */ /* 0x040fe200000000ff */
[----:B------:R-:W-:Y:S01]  /*6020*/  STG.E.U8 desc[UR20][R52.64], R31 ;  /* 0x0000001f34007986 */ /* 0x000fe2000c101114 */
[C---:B------:R-:W-:Y:S02]  /*6030*/  PRMT R9, R7.reuse, 0x7772, RZ ;  /* 0x0000777207097816 */ /* 0x040fe400000000ff */
[C---:B------:R-:W-:Y:S01]  /*6040*/  PRMT R27, R7.reuse, 0x7771, RZ ;  /* 0x00007771071b7816 */ /* 0x040fe200000000ff */
[----:B------:R-:W-:Y:S01]  /*6050*/  STG.E.U8 desc[UR20][R56.64], R29 ;  /* 0x0000001d38007986 */ /* 0x000fe2000c101114 */
[----:B------:R-:W-:-:S02]  /*6060*/  PRMT R7, R7, 0x7770, RZ ;  /* 0x0000777007077816 */ /* 0x000fc400000000ff */
[C---:B------:R-:W-:Y:S02]  /*6070*/  PRMT R25, R4.reuse, 0x7772, RZ ;  /* 0x0000777204197816 */ /* 0x040fe400000000ff */
[----:B------:R-:W-:Y:S01]  /*6080*/  PRMT R23, R4, 0x7773, RZ ;  /* 0x0000777304177816 */ /* 0x000fe200000000ff */
[----:B------:R0:W-:Y:S01]  /*6090*/  STG.E.U8 desc[UR20][R58.64], R7 ;  /* 0x000000073a007986 */ /* 0x0001e2000c101114 */
[C---:B------:R-:W-:Y:S02]  /*60a0*/  PRMT R13, R6.reuse, 0x7772, RZ ;  /* 0x00007772060d7816 */ /* 0x040fe400000000ff */
[----:B------:R-:W-:Y:S01]  /*60b0*/  PRMT R11, R6, 0x7773, RZ ;  /* 0x00007773060b7816 */ /* 0x000fe200000000ff */
[----:B------:R-:W-:Y:S01]  /*60c0*/  STG.E.U8 desc[UR20][R60.64], R27 ;  /* 0x0000001b3c007986 */ /* 0x000fe2000c101114 */
[----:B------:R-:W-:Y:S02]  /*60d0*/  FSEL R2, R15, -INF , P3 ;  /* 0xff8000000f027808 */ /* 0x000fe40001800000 */
[----:B------:R-:W-:Y:S01]  /*60e0*/  FSEL R4, R55, -INF , P0 ;  /* 0xff80000037047808 */ /* 0x000fe20000000000 */
[----:B------:R-:W-:Y:S02]  /*60f0*/  STG.E.U8 desc[UR20][R62.64], R25 ;  /* 0x000000193e007986 */ /* 0x000fe4000c101114 */
[----:B------:R-:W-:-:S02]  /*6100*/  FFMA R2, R2, 0.69314718246459960938, R87 ;  /* 0x3f31721802027823 */ /* 0x000fc40000000057 */
[----:B------:R-:W-:Y:S01]  /*6110*/  STG.E.U8 desc[UR20][R64.64], R23 ;  /* 0x0000001740007986 */ /* 0x000fe2000c101114 */
[----:B------:R-:W-:Y:S01]  /*6120*/  FFMA R55, R4, 0.69314718246459960938, R77 ;  /* 0x3f31721804377823 */ /* 0x000fe2000000004d */
[C---:B0-----:R-:W-:Y:S02]  /*6130*/  IMAD.SHL.U32 R7, R14.reuse, 0x4, RZ ;  /* 0x000000040e077824 */ /* 0x041fe400078e00ff */
[----:B------:R0:W-:Y:S01]  /*6140*/  STG.E.U8 desc[UR20][R66.64], R3 ;  /* 0x0000000342007986 */ /* 0x0001e2000c101114 */
[----:B------:R-:W-:-:S03]  /*6150*/  IMAD.HI R14, R14, 0x4, RZ ;  /* 0x000000040e0e7827 */ /* 0x000fc600078e02ff */
[----:B------:R-:W-:Y:S04]  /*6160*/  STG.E.U8 desc[UR20][R68.64], R19 ;  /* 0x0000001344007986 */ /* 0x000fe8000c101114 */
[----:B------:R-:W-:Y:S04]  /*6170*/  STG.E.U8 desc[UR20][R70.64], R13 ;  /* 0x0000000d46007986 */ /* 0x000fe8000c101114 */
[----:B------:R1:W-:Y:S01]  /*6180*/  STG.E.U8 desc[UR20][R72.64], R11 ;  /* 0x0000000b48007986 */ /* 0x0003e2000c101114 */
[----:B0-----:R-:W-:-:S03]  /*6190*/  FFMA R3, R17, 0.69314718246459960938, R20 ;  /* 0x3f31721811037823 */ /* 0x001fc60000000014 */
[----:B------:R-:W-:Y:S04]  /*61a0*/  STG.E.U8 desc[UR20][R74.64], R9 ;  /* 0x000000094a007986 */ /* 0x000fe8000c101114 */
[----:B------:R-:W-:Y:S01]  /*61b0*/  STG.E.U8 desc[UR20][R78.64], R5 ;  /* 0x000000054e007986 */ /* 0x000fe2000c101114 */
[----:B------:R-:W-:Y:S08]  /*61c0*/  BAR.SYNC.DEFER_BLOCKING 0x0 ;  /* 0x0000000000007b1d */ /* 0x000ff00000010000 */
[----:B-1----:R-:W0:Y:S01]  /*61d0*/  LDC.64 R10, c[0x0][0x230] ;  /* 0x00008c00ff0a7b82 */ /* 0x002e220000000a00 */
[----:B------:R0:W-:Y:S04]  /*61e0*/  STS.64 [R16+UR16], R2 ;  /* 0x0000000210007988 */ /* 0x0001e80008000a10 */
[----:B------:R-:W-:Y:S03]  /*61f0*/  STS.64 [R16+UR16+0x100], R54 ;  /* 0x0001003610007988 */ /* 0x000fe60008000a10 */
[----:B------:R-:W-:Y:S01]  /*6200*/  BAR.SYNC.DEFER_BLOCKING 0x0 ;  /* 0x0000000000007b1d */ /* 0x000fe20000010000 */
[----:B0-----:R-:W-:-:S04]  /*6210*/  IADD3 R2, P0, P1, R7, UR6, R10 ;  /* 0x0000000607027c10 */ /* 0x001fc8000f91e00a */
[----:B------:R-:W-:Y:S01]  /*6220*/  IADD3.X R3, R14, UR5, R11, P0, P1 ;  /* 0x000000050e037c10 */ /* 0x000fe200087e240b */
[----:B------:R-:W0:Y:S04]  /*6230*/  LDS R9, [R0] ;  /* 0x0000000000097984 */ /* 0x000e280000000800 */
[----:B0-----:R-:W-:Y:S01]  /*6240*/  STG.E desc[UR20][R2.64], R9 ;  /* 0x0000000902007986 */ /* 0x001fe2000c101914 */
[----:B------:R-:W-:Y:S05]  /*6250*/  EXIT ;  /* 0x000000000000794d */ /* 0x000fea0003800000 */
.L_x_2:
[----:B------:R-:W-:-:S00]  /*6260*/  BRA `(.L_x_2) ;  /* 0xfffffffc00fc7947 */ /* 0x000fc0000383ffff */
[----:B------:R-:W-:-:S00]  /*6270*/  NOP ;  /* 0x0000000000007918 */ /* 0x000fc00000000000 */
        /* <DEDUP_REMOVED lines=8> */
.L_x_3:


//--------------------- .nv.global.init           --------------------------
	.section	.nv.global.init,"aw",@progbits
.nv.global.init:
	.type		_$_str,@object
	.size		_$_str,(.L_0 - _$_str)
_$_str:
        /*0000*/ 	.byte	0x5f, 0x5f, 0x43, 0x55, 0x44, 0x41, 0x5f, 0x46, 0x54, 0x5a, 0x00
.L_0:


//--------------------- .nv.shared.attn_fwd       --------------------------
	.section	.nv.shared.attn_fwd,"aw",@nobits
	.sectionflags	@""
	.align	16
	.zero		1024


//--------------------- .nv.shared.reserved.0     --------------------------
	.section	.nv.shared.reserved.0,"aw",@nobits
	.weak		__nv_reservedSMEM_offset_0_alias
	.size		__nv_reservedSMEM_offset_0_alias, 0, 0
	.other		__nv_reservedSMEM_offset_0_alias,@"STO_CUDA_RESERVED_SHARED STV_DEFAULT"
__nv_reservedSMEM_offset_0_alias:
	.zero		0


//--------------------- .nv.constant0.attn_fwd    --------------------------
	.section	.nv.constant0.attn_fwd,"a",@progbits
	.sectionflags	@""
	.align	4
.nv.constant0.attn_fwd:
	.zero		664


//--------------------- SYMBOLS --------------------------

	.type		.nv.reservedSmem.offset0,@object
	.size		.nv.reservedSmem.offset0,0x4
